//
// Generated by NVIDIA NVVM Compiler
//
// Compiler Build ID: CL-36424714
// Cuda compilation tools, release 13.0, V13.0.88
// Based on NVVM 20.0.0
//

.version 9.0
.target sm_100
.address_size 64

	// .globl	default_function_kernel

.visible .entry default_function_kernel(
	.param .u64 .ptr .align 1 default_function_kernel_param_0,
	.param .u64 .ptr .align 1 default_function_kernel_param_1
)
.maxntid 32
{
	.reg .pred 	%p<3>;
	.reg .b32 	%r<8>;
	.reg .b32 	%f<38>;
	.reg .b64 	%rd<9>;

	ld.param.u64 	%rd3, [default_function_kernel_param_0];
	ld.param.u64 	%rd2, [default_function_kernel_param_1];
	cvta.to.global.u64 	%rd4, %rd3;
	mov.u32 	%r1, %ctaid.x;
	shl.b32 	%r5, %r1, 5;
	mov.u32 	%r2, %tid.x;
	or.b32  	%r3, %r5, %r2;
	setp.gt.u32 	%p1, %r3, 322;
	mul.wide.u32 	%rd5, %r3, 4;
	add.s64 	%rd1, %rd4, %rd5;
	@%p1 bra 	$L__BB0_2;
	mov.b32 	%r6, -8388611;
	st.global.u32 	[%rd1], %r6;
$L__BB0_2:
	setp.gt.u32 	%p2, %r3, 322;
	mul.lo.s32 	%r7, %r2, 18;
	mad.lo.s32 	%r4, %r1, 576, %r7;
	@%p2 bra 	$L__BB0_4;
	ld.global.f32 	%f1, [%rd1];
	cvta.to.global.u64 	%rd6, %rd2;
	mul.wide.u32 	%rd7, %r4, 4;
	add.s64 	%rd8, %rd6, %rd7;
	ld.global.nc.f32 	%f2, [%rd8];
	max.f32 	%f3, %f1, %f2;
	ld.global.nc.f32 	%f4, [%rd8+4];
	max.f32 	%f5, %f3, %f4;
	ld.global.nc.f32 	%f6, [%rd8+8];
	max.f32 	%f7, %f5, %f6;
	ld.global.nc.f32 	%f8, [%rd8+12];
	max.f32 	%f9, %f7, %f8;
	ld.global.nc.f32 	%f10, [%rd8+16];
	max.f32 	%f11, %f9, %f10;
	ld.global.nc.f32 	%f12, [%rd8+20];
	max.f32 	%f13, %f11, %f12;
	ld.global.nc.f32 	%f14, [%rd8+24];
	max.f32 	%f15, %f13, %f14;
	ld.global.nc.f32 	%f16, [%rd8+28];
	max.f32 	%f17, %f15, %f16;
	ld.global.nc.f32 	%f18, [%rd8+32];
	max.f32 	%f19, %f17, %f18;
	ld.global.nc.f32 	%f20, [%rd8+36];
	max.f32 	%f21, %f19, %f20;
	ld.global.nc.f32 	%f22, [%rd8+40];
	max.f32 	%f23, %f21, %f22;
	ld.global.nc.f32 	%f24, [%rd8+44];
	max.f32 	%f25, %f23, %f24;
	ld.global.nc.f32 	%f26, [%rd8+48];
	max.f32 	%f27, %f25, %f26;
	ld.global.nc.f32 	%f28, [%rd8+52];
	max.f32 	%f29, %f27, %f28;
	ld.global.nc.f32 	%f30, [%rd8+56];
	max.f32 	%f31, %f29, %f30;
	ld.global.nc.f32 	%f32, [%rd8+60];
	max.f32 	%f33, %f31, %f32;
	ld.global.nc.f32 	%f34, [%rd8+64];
	max.f32 	%f35, %f33, %f34;
	ld.global.nc.f32 	%f36, [%rd8+68];
	max.f32 	%f37, %f35, %f36;
	st.global.f32 	[%rd1], %f37;
$L__BB0_4:
	ret;

}
	// .globl	default_function_kernel_1
.visible .entry default_function_kernel_1(
	.param .u64 .ptr .align 1 default_function_kernel_1_param_0,
	.param .u64 .ptr .align 1 default_function_kernel_1_param_1,
	.param .u64 .ptr .align 1 default_function_kernel_1_param_2
)
.maxntid 4
{
	.reg .pred 	%p<3>;
	.reg .b32 	%r<8>;
	.reg .b32 	%f<93>;
	.reg .b64 	%rd<13>;

	ld.param.u64 	%rd5, [default_function_kernel_1_param_0];
	ld.param.u64 	%rd3, [default_function_kernel_1_param_1];
	ld.param.u64 	%rd4, [default_function_kernel_1_param_2];
	cvta.to.global.u64 	%rd6, %rd5;
	mov.u32 	%r1, %ctaid.x;
	shl.b32 	%r5, %r1, 2;
	mov.u32 	%r2, %tid.x;
	or.b32  	%r3, %r5, %r2;
	setp.gt.u32 	%p1, %r3, 322;
	mul.wide.u32 	%rd7, %r3, 4;
	add.s64 	%rd1, %rd6, %rd7;
	@%p1 bra 	$L__BB1_2;
	mov.b32 	%r6, 0;
	st.global.u32 	[%rd1], %r6;
$L__BB1_2:
	setp.gt.u32 	%p2, %r3, 322;
	mul.lo.s32 	%r7, %r2, 18;
	mad.lo.s32 	%r4, %r1, 72, %r7;
	cvta.to.global.u64 	%rd8, %rd3;
	add.s64 	%rd2, %rd8, %rd7;
	@%p2 bra 	$L__BB1_4;
	ld.global.f32 	%f1, [%rd1];
	cvta.to.global.u64 	%rd10, %rd4;
	mul.wide.u32 	%rd11, %r4, 4;
	add.s64 	%rd12, %rd10, %rd11;
	ld.global.nc.f32 	%f2, [%rd12];
	ld.global.nc.f32 	%f3, [%rd2];
	sub.f32 	%f4, %f2, %f3;
	mul.f32 	%f5, %f4, 0f3FB8AA3B;
	ex2.approx.f32 	%f6, %f5;
	add.f32 	%f7, %f1, %f6;
	ld.global.nc.f32 	%f8, [%rd12+4];
	sub.f32 	%f9, %f8, %f3;
	mul.f32 	%f10, %f9, 0f3FB8AA3B;
	ex2.approx.f32 	%f11, %f10;
	add.f32 	%f12, %f7, %f11;
	ld.global.nc.f32 	%f13, [%rd12+8];
	sub.f32 	%f14, %f13, %f3;
	mul.f32 	%f15, %f14, 0f3FB8AA3B;
	ex2.approx.f32 	%f16, %f15;
	add.f32 	%f17, %f12, %f16;
	ld.global.nc.f32 	%f18, [%rd12+12];
	sub.f32 	%f19, %f18, %f3;
	mul.f32 	%f20, %f19, 0f3FB8AA3B;
	ex2.approx.f32 	%f21, %f20;
	add.f32 	%f22, %f17, %f21;
	ld.global.nc.f32 	%f23, [%rd12+16];
	sub.f32 	%f24, %f23, %f3;
	mul.f32 	%f25, %f24, 0f3FB8AA3B;
	ex2.approx.f32 	%f26, %f25;
	add.f32 	%f27, %f22, %f26;
	ld.global.nc.f32 	%f28, [%rd12+20];
	sub.f32 	%f29, %f28, %f3;
	mul.f32 	%f30, %f29, 0f3FB8AA3B;
	ex2.approx.f32 	%f31, %f30;
	add.f32 	%f32, %f27, %f31;
	ld.global.nc.f32 	%f33, [%rd12+24];
	sub.f32 	%f34, %f33, %f3;
	mul.f32 	%f35, %f34, 0f3FB8AA3B;
	ex2.approx.f32 	%f36, %f35;
	add.f32 	%f37, %f32, %f36;
	ld.global.nc.f32 	%f38, [%rd12+28];
	sub.f32 	%f39, %f38, %f3;
	mul.f32 	%f40, %f39, 0f3FB8AA3B;
	ex2.approx.f32 	%f41, %f40;
	add.f32 	%f42, %f37, %f41;
	ld.global.nc.f32 	%f43, [%rd12+32];
	sub.f32 	%f44, %f43, %f3;
	mul.f32 	%f45, %f44, 0f3FB8AA3B;
	ex2.approx.f32 	%f46, %f45;
	add.f32 	%f47, %f42, %f46;
	ld.global.nc.f32 	%f48, [%rd12+36];
	sub.f32 	%f49, %f48, %f3;
	mul.f32 	%f50, %f49, 0f3FB8AA3B;
	ex2.approx.f32 	%f51, %f50;
	add.f32 	%f52, %f47, %f51;
	ld.global.nc.f32 	%f53, [%rd12+40];
	sub.f32 	%f54, %f53, %f3;
	mul.f32 	%f55, %f54, 0f3FB8AA3B;
	ex2.approx.f32 	%f56, %f55;
	add.f32 	%f57, %f52, %f56;
	ld.global.nc.f32 	%f58, [%rd12+44];
	sub.f32 	%f59, %f58, %f3;
	mul.f32 	%f60, %f59, 0f3FB8AA3B;
	ex2.approx.f32 	%f61, %f60;
	add.f32 	%f62, %f57, %f61;
	ld.global.nc.f32 	%f63, [%rd12+48];
	sub.f32 	%f64, %f63, %f3;
	mul.f32 	%f65, %f64, 0f3FB8AA3B;
	ex2.approx.f32 	%f66, %f65;
	add.f32 	%f67, %f62, %f66;
	ld.global.nc.f32 	%f68, [%rd12+52];
	sub.f32 	%f69, %f68, %f3;
	mul.f32 	%f70, %f69, 0f3FB8AA3B;
	ex2.approx.f32 	%f71, %f70;
	add.f32 	%f72, %f67, %f71;
	ld.global.nc.f32 	%f73, [%rd12+56];
	sub.f32 	%f74, %f73, %f3;
	mul.f32 	%f75, %f74, 0f3FB8AA3B;
	ex2.approx.f32 	%f76, %f75;
	add.f32 	%f77, %f72, %f76;
	ld.global.nc.f32 	%f78, [%rd12+60];
	sub.f32 	%f79, %f78, %f3;
	mul.f32 	%f80, %f79, 0f3FB8AA3B;
	ex2.approx.f32 	%f81, %f80;
	add.f32 	%f82, %f77, %f81;
	ld.global.nc.f32 	%f83, [%rd12+64];
	sub.f32 	%f84, %f83, %f3;
	mul.f32 	%f85, %f84, 0f3FB8AA3B;
	ex2.approx.f32 	%f86, %f85;
	add.f32 	%f87, %f82, %f86;
	ld.global.nc.f32 	%f88, [%rd12+68];
	sub.f32 	%f89, %f88, %f3;
	mul.f32 	%f90, %f89, 0f3FB8AA3B;
	ex2.approx.f32 	%f91, %f90;
	add.f32 	%f92, %f87, %f91;
	st.global.f32 	[%rd1], %f92;
$L__BB1_4:
	ret;

}
	// .globl	default_function_kernel_2
.visible .entry default_function_kernel_2(
	.param .u64 .ptr .align 1 default_function_kernel_2_param_0,
	.param .u64 .ptr .align 1 default_function_kernel_2_param_1,
	.param .u64 .ptr .align 1 default_function_kernel_2_param_2,
	.param .u64 .ptr .align 1 default_function_kernel_2_param_3
)
.maxntid 32
{
	.reg .pred 	%p<2>;
	.reg .b16 	%rs<4>;
	.reg .b32 	%r<9>;
	.reg .b32 	%f<8>;
	.reg .b64 	%rd<15>;

	ld.param.u64 	%rd1, [default_function_kernel_2_param_0];
	ld.param.u64 	%rd2, [default_function_kernel_2_param_1];
	ld.param.u64 	%rd3, [default_function_kernel_2_param_2];
	ld.param.u64 	%rd4, [default_function_kernel_2_param_3];
	mov.u32 	%r1, %ctaid.x;
	shl.b32 	%r4, %r1, 4;
	mov.u32 	%r2, %tid.x;
	shr.u32 	%r5, %r2, 1;
	or.b32  	%r3, %r4, %r5;
	setp.gt.u32 	%p1, %r3, 2906;
	@%p1 bra 	$L__BB2_2;
	cvta.to.global.u64 	%rd5, %rd4;
	cvta.to.global.u64 	%rd6, %rd2;
	cvta.to.global.u64 	%rd7, %rd1;
	cvta.to.global.u64 	%rd8, %rd3;
	shl.b32 	%r6, %r1, 5;
	or.b32  	%r7, %r6, %r2;
	mul.wide.u32 	%rd9, %r7, 4;
	add.s64 	%rd10, %rd5, %rd9;
	ld.global.nc.f32 	%f1, [%rd10];
	cvt.u16.u32 	%rs1, %r3;
	mul.hi.u16 	%rs2, %rs1, -7281;
	shr.u16 	%rs3, %rs2, 3;
	cvt.u32.u16 	%r8, %rs3;
	mul.wide.u32 	%rd11, %r8, 4;
	add.s64 	%rd12, %rd6, %rd11;
	ld.global.nc.f32 	%f2, [%rd12];
	sub.f32 	%f3, %f1, %f2;
	mul.f32 	%f4, %f3, 0f3FB8AA3B;
	ex2.approx.f32 	%f5, %f4;
	add.s64 	%rd13, %rd7, %rd11;
	ld.global.nc.f32 	%f6, [%rd13];
	div.rn.f32 	%f7, %f5, %f6;
	add.s64 	%rd14, %rd8, %rd9;
	st.global.f32 	[%rd14], %f7;
$L__BB2_2:
	ret;

}


// ===== COMPILED SASS (sm_100) =====

	.target	sm_100

	.elftype	@"ET_EXEC"


//--------------------- .note.nv.tkinfo           --------------------------
	.section	.note.nv.tkinfo,"",@"SHT_NOTE"
	.sectionflags	@"SHF_NOTE_NV_TKINFO"
	.tkinfo
        /*0018*/ 	.word	0x00000002
        /*0030*/ 	.string	""
        /*0030*/ 	.string	"ptxas"
        /*0030*/ 	.string	"Cuda compilation tools, release 13.0, V13.0.88"
        /*0030*/ 	.string	"Build cuda_13.0.r13.0/compiler.36424714_0"
        /*0030*/ 	.string	"-arch sm_100 -m 64 "



//--------------------- .note.nv.cuinfo           --------------------------
	.section	.note.nv.cuinfo,"",@"SHT_NOTE"
	.sectionflags	@"SHF_NOTE_NV_CUINFO"
        /*0018*/ 	.short	0x0002
        /*001a*/ 	.short	0x0064
        /*001c*/ 	.short	0x0082
	.zero		2


//--------------------- .nv.info                  --------------------------
	.section	.nv.info,"",@"SHT_CUDA_INFO"
	.align	4


	//----- nvinfo : EIATTR_REGCOUNT
	.align		4
        /*0000*/ 	.byte	0x04, 0x2f
        /*0002*/ 	.short	(.L_1 - .L_0)
	.align		4
.L_0:
        /*0004*/ 	.word	index@(default_function_kernel)
        /*0008*/ 	.word	0x0000001a


	//----- nvinfo : EIATTR_FRAME_SIZE
	.align		4
.L_1:
        /*000c*/ 	.byte	0x04, 0x11
        /*000e*/ 	.short	(.L_3 - .L_2)
	.align		4
.L_2:
        /*0010*/ 	.word	index@(default_function_kernel)
        /*0014*/ 	.word	0x00000000


	//----- nvinfo : EIATTR_REGCOUNT
	.align		4
.L_3:
        /*0018*/ 	.byte	0x04, 0x2f
        /*001a*/ 	.short	(.L_5 - .L_4)
	.align		4
.L_4:
        /*001c*/ 	.word	index@(default_function_kernel_1)
        /*0020*/ 	.word	0x0000002c


	//----- nvinfo : EIATTR_FRAME_SIZE
	.align		4
.L_5:
        /*0024*/ 	.byte	0x04, 0x11
        /*0026*/ 	.short	(.L_7 - .L_6)
	.align		4
.L_6:
        /*0028*/ 	.word	index@(default_function_kernel_1)
        /*002c*/ 	.word	0x00000000


	//----- nvinfo : EIATTR_REGCOUNT
	.align		4
.L_7:
        /*0030*/ 	.byte	0x04, 0x2f
        /*0032*/ 	.short	(.L_9 - .L_8)
	.align		4
.L_8:
        /*0034*/ 	.word	index@(default_function_kernel_2)
        /*0038*/ 	.word	0x00000010


	//----- nvinfo : EIATTR_FRAME_SIZE
	.align		4
.L_9:
        /*003c*/ 	.byte	0x04, 0x11
        /*003e*/ 	.short	(.L_11 - .L_10)
	.align		4
.L_10:
        /*0040*/ 	.word	index@($__internal_0_$__cuda_sm3x_div_rn_noftz_f32_slowpath)
        /*0044*/ 	.word	0x00000000


	//----- nvinfo : EIATTR_FRAME_SIZE
	.align		4
.L_11:
        /*0048*/ 	.byte	0x04, 0x11
        /*004a*/ 	.short	(.L_13 - .L_12)
	.align		4
.L_12:
        /*004c*/ 	.word	index@(default_function_kernel_2)
        /*0050*/ 	.word	0x00000000


	//----- nvinfo : EIATTR_MIN_STACK_SIZE
	.align		4
.L_13:
        /*0054*/ 	.byte	0x04, 0x12
        /*0056*/ 	.short	(.L_15 - .L_14)
	.align		4
.L_14:
        /*0058*/ 	.word	index@(default_function_kernel_2)
        /*005c*/ 	.word	0x00000000


	//----- nvinfo : EIATTR_MIN_STACK_SIZE
	.align		4
.L_15:
        /*0060*/ 	.byte	0x04, 0x12
        /*0062*/ 	.short	(.L_17 - .L_16)
	.align		4
.L_16:
        /*0064*/ 	.word	index@(default_function_kernel_1)
        /*0068*/ 	.word	0x00000000


	//----- nvinfo : EIATTR_MIN_STACK_SIZE
	.align		4
.L_17:
        /*006c*/ 	.byte	0x04, 0x12
        /*006e*/ 	.short	(.L_19 - .L_18)
	.align		4
.L_18:
        /*0070*/ 	.word	index@(default_function_kernel)
        /*0074*/ 	.word	0x00000000
.L_19:


//--------------------- .nv.compat                --------------------------
	.section	.nv.compat,"",@"SHT_CUDA_COMPAT_INFO"
	.align	4
        /*0000*/ 	.byte	0x02, 0x09, 0x00, 0x00, 0x02, 0x02, 0x01, 0x00, 0x02, 0x05, 0x05, 0x00, 0x03, 0x07, 0x01, 0x01
        /*0010*/ 	.byte	0x02, 0x03, 0x00, 0x00, 0x02, 0x06, 0x01, 0x00, 0x04, 0x0b, 0x08, 0x00, 0x01, 0x00, 0x00, 0x00
        /*0020*/ 	.byte	0x00, 0x00, 0x00, 0x00


//--------------------- .nv.info.default_function_kernel_2 --------------------------
	.section	.nv.info.default_function_kernel_2,"",@"SHT_CUDA_INFO"
	.sectionflags	@""
	.align	4


	//----- nvinfo : EIATTR_CUDA_API_VERSION
	.align		4
        /*0000*/ 	.byte	0x04, 0x37
        /*0002*/ 	.short	(.L_21 - .L_20)
.L_20:
        /*0004*/ 	.word	0x00000082


	//----- nvinfo : EIATTR_KPARAM_INFO
	.align		4
.L_21:
        /*0008*/ 	.byte	0x04, 0x17
        /*000a*/ 	.short	(.L_23 - .L_22)
.L_22:
        /*000c*/ 	.word	0x00000000
        /*0010*/ 	.short	0x0003
        /*0012*/ 	.short	0x0018
        /*0014*/ 	.byte	0x00, 0xf5, 0x21, 0x00


	//----- nvinfo : EIATTR_KPARAM_INFO
	.align		4
.L_23:
        /*0018*/ 	.byte	0x04, 0x17
        /*001a*/ 	.short	(.L_25 - .L_24)
.L_24:
        /*001c*/ 	.word	0x00000000
        /*0020*/ 	.short	0x0002
        /*0022*/ 	.short	0x0010
        /*0024*/ 	.byte	0x00, 0xf5, 0x21, 0x00


	//----- nvinfo : EIATTR_KPARAM_INFO
	.align		4
.L_25:
        /*0028*/ 	.byte	0x04, 0x17
        /*002a*/ 	.short	(.L_27 - .L_26)
.L_26:
        /*002c*/ 	.word	0x00000000
        /*0030*/ 	.short	0x0001
        /*0032*/ 	.short	0x0008
        /*0034*/ 	.byte	0x00, 0xf5, 0x21, 0x00


	//----- nvinfo : EIATTR_KPARAM_INFO
	.align		4
.L_27:
        /*0038*/ 	.byte	0x04, 0x17
        /*003a*/ 	.short	(.L_29 - .L_28)
.L_28:
        /*003c*/ 	.word	0x00000000
        /*0040*/ 	.short	0x0000
        /*0042*/ 	.short	0x0000
        /*0044*/ 	.byte	0x00, 0xf5, 0x21, 0x00


	//----- nvinfo : EIATTR_SPARSE_MMA_MASK
	.align		4
.L_29:
        /*0048*/ 	.byte	0x03, 0x50
        /*004a*/ 	.short	0x0000


	//----- nvinfo : EIATTR_MAXREG_COUNT
	.align		4
        /*004c*/ 	.byte	0x03, 0x1b
        /*004e*/ 	.short	0x00ff


	//----- nvinfo : EIATTR_MERCURY_ISA_VERSION
	.align		4
        /*0050*/ 	.byte	0x03, 0x5f
        /*0052*/ 	.short	0x0101


	//----- nvinfo : EIATTR_VRC_CTA_INIT_COUNT
	.align		4
        /*0054*/ 	.byte	0x02, 0x4a
	.zero		1
	.zero		1


	//----- nvinfo : EIATTR_EXIT_INSTR_OFFSETS
	.align		4
        /*0058*/ 	.byte	0x04, 0x1c
        /*005a*/ 	.short	(.L_31 - .L_30)


	//   ....[0]....
.L_30:
        /*005c*/ 	.word	0x00000070


	//   ....[1]....
        /*0060*/ 	.word	0x000002d0


	//----- nvinfo : EIATTR_MAX_THREADS
	.align		4
.L_31:
        /*0064*/ 	.byte	0x04, 0x05
        /*0066*/ 	.short	(.L_33 - .L_32)
.L_32:
        /*0068*/ 	.word	0x00000020
        /*006c*/ 	.word	0x00000001
        /*0070*/ 	.word	0x00000001


	//----- nvinfo : EIATTR_CRS_STACK_SIZE
	.align		4
.L_33:
        /*0074*/ 	.byte	0x04, 0x1e
        /*0076*/ 	.short	(.L_35 - .L_34)
.L_34:
        /*0078*/ 	.word	0x00000000


	//----- nvinfo : EIATTR_CBANK_PARAM_SIZE
	.align		4
.L_35:
        /*007c*/ 	.byte	0x03, 0x19
        /*007e*/ 	.short	0x0020


	//----- nvinfo : EIATTR_PARAM_CBANK
	.align		4
        /*0080*/ 	.byte	0x04, 0x0a
        /*0082*/ 	.short	(.L_37 - .L_36)
	.align		4
.L_36:
        /*0084*/ 	.word	index@(.nv.constant0.default_function_kernel_2)
        /*0088*/ 	.short	0x0380
        /*008a*/ 	.short	0x0020


	//----- nvinfo : EIATTR_SW_WAR
	.align		4
.L_37:
        /*008c*/ 	.byte	0x04, 0x36
        /*008e*/ 	.short	(.L_39 - .L_38)
.L_38:
        /*0090*/ 	.word	0x00000008
.L_39:


//--------------------- .nv.info.default_function_kernel_1 --------------------------
	.section	.nv.info.default_function_kernel_1,"",@"SHT_CUDA_INFO"
	.sectionflags	@""
	.align	4


	//----- nvinfo : EIATTR_CUDA_API_VERSION
	.align		4
        /*0000*/ 	.byte	0x04, 0x37
        /*0002*/ 	.short	(.L_41 - .L_40)
.L_40:
        /*0004*/ 	.word	0x00000082


	//----- nvinfo : EIATTR_KPARAM_INFO
	.align		4
.L_41:
        /*0008*/ 	.byte	0x04, 0x17
        /*000a*/ 	.short	(.L_43 - .L_42)
.L_42:
        /*000c*/ 	.word	0x00000000
        /*0010*/ 	.short	0x0002
        /*0012*/ 	.short	0x0010
        /*0014*/ 	.byte	0x00, 0xf5, 0x21, 0x00


	//----- nvinfo : EIATTR_KPARAM_INFO
	.align		4
.L_43:
        /*0018*/ 	.byte	0x04, 0x17
        /*001a*/ 	.short	(.L_45 - .L_44)
.L_44:
        /*001c*/ 	.word	0x00000000
        /*0020*/ 	.short	0x0001
        /*0022*/ 	.short	0x0008
        /*0024*/ 	.byte	0x00, 0xf5, 0x21, 0x00


	//----- nvinfo : EIATTR_KPARAM_INFO
	.align		4
.L_45:
        /*0028*/ 	.byte	0x04, 0x17
        /*002a*/ 	.short	(.L_47 - .L_46)
.L_46:
        /*002c*/ 	.word	0x00000000
        /*0030*/ 	.short	0x0000
        /*0032*/ 	.short	0x0000
        /*0034*/ 	.byte	0x00, 0xf5, 0x21, 0x00


	//----- nvinfo : EIATTR_SPARSE_MMA_MASK
	.align		4
.L_47:
        /*0038*/ 	.byte	0x03, 0x50
        /*003a*/ 	.short	0x0000


	//----- nvinfo : EIATTR_MAXREG_COUNT
	.align		4
        /*003c*/ 	.byte	0x03, 0x1b
        /*003e*/ 	.short	0x00ff


	//----- nvinfo : EIATTR_MERCURY_ISA_VERSION
	.align		4
        /*0040*/ 	.byte	0x03, 0x5f
        /*0042*/ 	.short	0x0101


	//----- nvinfo : EIATTR_VRC_CTA_INIT_COUNT
	.align		4
        /*0044*/ 	.byte	0x02, 0x4a
	.zero		1
	.zero		1


	//----- nvinfo : EIATTR_EXIT_INSTR_OFFSETS
	.align		4
        /*0048*/ 	.byte	0x04, 0x1c
        /*004a*/ 	.short	(.L_49 - .L_48)


	//   ....[0]....
.L_48:
        /*004c*/ 	.word	0x000000b0


	//   ....[1]....
        /*0050*/ 	.word	0x00000a40


	//----- nvinfo : EIATTR_MAX_THREADS
	.align		4
.L_49:
        /*0054*/ 	.byte	0x04, 0x05
        /*0056*/ 	.short	(.L_51 - .L_50)
.L_50:
        /*0058*/ 	.word	0x00000004
        /*005c*/ 	.word	0x00000001
        /*0060*/ 	.word	0x00000001


	//----- nvinfo : EIATTR_CBANK_PARAM_SIZE
	.align		4
.L_51:
        /*0064*/ 	.byte	0x03, 0x19
        /*0066*/ 	.short	0x0018


	//----- nvinfo : EIATTR_PARAM_CBANK
	.align		4
        /*0068*/ 	.byte	0x04, 0x0a
        /*006a*/ 	.short	(.L_53 - .L_52)
	.align		4
.L_52:
        /*006c*/ 	.word	index@(.nv.constant0.default_function_kernel_1)
        /*0070*/ 	.short	0x0380
        /*0072*/ 	.short	0x0018


	//----- nvinfo : EIATTR_SW_WAR
	.align		4
.L_53:
        /*0074*/ 	.byte	0x04, 0x36
        /*0076*/ 	.short	(.L_55 - .L_54)
.L_54:
        /*0078*/ 	.word	0x00000008
.L_55:


//--------------------- .nv.info.default_function_kernel --------------------------
	.section	.nv.info.default_function_kernel,"",@"SHT_CUDA_INFO"
	.sectionflags	@""
	.align	4


	//----- nvinfo : EIATTR_CUDA_API_VERSION
	.align		4
        /*0000*/ 	.byte	0x04, 0x37
        /*0002*/ 	.short	(.L_57 - .L_56)
.L_56:
        /*0004*/ 	.word	0x00000082


	//----- nvinfo : EIATTR_KPARAM_INFO
	.align		4
.L_57:
        /*0008*/ 	.byte	0x04, 0x17
        /*000a*/ 	.short	(.L_59 - .L_58)
.L_58:
        /*000c*/ 	.word	0x00000000
        /*0010*/ 	.short	0x0001
        /*0012*/ 	.short	0x0008
        /*0014*/ 	.byte	0x00, 0xf5, 0x21, 0x00


	//----- nvinfo : EIATTR_KPARAM_INFO
	.align		4
.L_59:
        /*0018*/ 	.byte	0x04, 0x17
        /*001a*/ 	.short	(.L_61 - .L_60)
.L_60:
        /*001c*/ 	.word	0x00000000
        /*0020*/ 	.short	0x0000
        /*0022*/ 	.short	0x0000
        /*0024*/ 	.byte	0x00, 0xf5, 0x21, 0x00


	//----- nvinfo : EIATTR_SPARSE_MMA_MASK
	.align		4
.L_61:
        /*0028*/ 	.byte	0x03, 0x50
        /*002a*/ 	.short	0x0000


	//----- nvinfo : EIATTR_MAXREG_COUNT
	.align		4
        /*002c*/ 	.byte	0x03, 0x1b
        /*002e*/ 	.short	0x00ff


	//----- nvinfo : EIATTR_MERCURY_ISA_VERSION
	.align		4
        /*0030*/ 	.byte	0x03, 0x5f
        /*0032*/ 	.short	0x0101


	//----- nvinfo : EIATTR_VRC_CTA_INIT_COUNT
	.align		4
        /*0034*/ 	.byte	0x02, 0x4a
	.zero		1
	.zero		1


	//----- nvinfo : EIATTR_EXIT_INSTR_OFFSETS
	.align		4
        /*0038*/ 	.byte	0x04, 0x1c
        /*003a*/ 	.short	(.L_63 - .L_62)


	//   ....[0]....
.L_62:
        /*003c*/ 	.word	0x000000b0


	//   ....[1]....
        /*0040*/ 	.word	0x000002d0


	//----- nvinfo : EIATTR_MAX_THREADS
	.align		4
.L_63:
        /*0044*/ 	.byte	0x04, 0x05
        /*0046*/ 	.short	(.L_65 - .L_64)
.L_64:
        /*0048*/ 	.word	0x00000020
        /*004c*/ 	.word	0x00000001
        /*0050*/ 	.word	0x00000001


	//----- nvinfo : EIATTR_CBANK_PARAM_SIZE
	.align		4
.L_65:
        /*0054*/ 	.byte	0x03, 0x19
        /*0056*/ 	.short	0x0010


	//----- nvinfo : EIATTR_PARAM_CBANK
	.align		4
        /*0058*/ 	.byte	0x04, 0x0a
        /*005a*/ 	.short	(.L_67 - .L_66)
	.align		4
.L_66:
        /*005c*/ 	.word	index@(.nv.constant0.default_function_kernel)
        /*0060*/ 	.short	0x0380
        /*0062*/ 	.short	0x0010


	//----- nvinfo : EIATTR_SW_WAR
	.align		4
.L_67:
        /*0064*/ 	.byte	0x04, 0x36
        /*0066*/ 	.short	(.L_69 - .L_68)
.L_68:
        /*0068*/ 	.word	0x00000008
.L_69:


//--------------------- .nv.callgraph             --------------------------
	.section	.nv.callgraph,"",@"SHT_CUDA_CALLGRAPH"
	.align	4
	.sectionentsize	8
	.align		4
        /*0000*/ 	.word	0x00000000
	.align		4
        /*0004*/ 	.word	0xffffffff
	.align		4
        /*0008*/ 	.word	0x00000000
	.align		4
        /*000c*/ 	.word	0xfffffffe
	.align		4
        /*0010*/ 	.word	0x00000000
	.align		4
        /*0014*/ 	.word	0xfffffffd
	.align		4
        /*0018*/ 	.word	0x00000000
	.align		4
        /*001c*/ 	.word	0xfffffffc


//--------------------- .text.default_function_kernel_2 --------------------------
	.section	.text.default_function_kernel_2,"ax",@progbits
	.align	128
        .global         default_function_kernel_2
        .type           default_function_kernel_2,@function
        .size           default_function_kernel_2,(.L_x_16 - default_function_kernel_2)
        .other          default_function_kernel_2,@"STO_CUDA_ENTRY STV_DEFAULT"
default_function_kernel_2:
.text.default_function_kernel_2:
[----:B------:R-:W-:Y:S01]  /*0000*/  LDC R1, c[0x0][0x37c] ;  /* 0x0000df00ff017b82 */ /* 0x000fe20000000800 */
[----:B------:R-:W0:Y:S07]  /*0010*/  S2R R2, SR_TID.X ;  /* 0x0000000000027919 */ /* 0x000e2e0000002100 */
[----:B------:R-:W1:Y:S02]  /*0020*/  S2UR UR4, SR_CTAID.X ;  /* 0x00000000000479c3 */ /* 0x000e640000002500 */
[----:B-1----:R-:W-:Y:S01]  /*0030*/  USHF.L.U32 UR5, UR4, 0x4, URZ ;  /* 0x0000000404057899 */ /* 0x002fe200080006ff */
[----:B0-----:R-:W-:-:S05]  /*0040*/  SHF.R.U32.HI R0, RZ, 0x1, R2 ;  /* 0x00000001ff007819 */ /* 0x001fca0000011602 */
[----:B------:R-:W-:-:S04]  /*0050*/  LOP3.LUT R0, R0, UR5, RZ, 0xfc, !PT ;  /* 0x0000000500007c12 */ /* 0x000fc8000f8efcff */
[----:B------:R-:W-:-:S13]  /*0060*/  ISETP.GT.U32.AND P0, PT, R0, 0xb5a, PT ;  /* 0x00000b5a0000780c */ /* 0x000fda0003f04070 */
[----:B------:R-:W-:Y:S05]  /*0070*/  @P0 EXIT ;  /* 0x000000000000094d */ /* 0x000fea0003800000 */
[----:B------:R-:W0:Y:S01]  /*0080*/  LDC.64 R4, c[0x0][0x398] ;  /* 0x0000e600ff047b82 */ /* 0x000e220000000a00 */
[----:B------:R-:W-:Y:S01]  /*0090*/  LOP3.LUT R0, R0, 0xffff, RZ, 0xc0, !PT ;  /* 0x0000ffff00007812 */ /* 0x000fe200078ec0ff */
[----:B------:R-:W1:Y:S01]  /*00a0*/  LDCU.64 UR6, c[0x0][0x358] ;  /* 0x00006b00ff0677ac */ /* 0x000e620008000a00 */
[----:B------:R-:W-:-:S03]  /*00b0*/  USHF.L.U32 UR4, UR4, 0x5, URZ ;  /* 0x0000000504047899 */ /* 0x000fc600080006ff */
[----:B------:R-:W-:Y:S02]  /*00c0*/  IMAD R0, R0, 0xe38f, RZ ;  /* 0x0000e38f00007824 */ /* 0x000fe400078e02ff */
[----:B------:R-:W2:Y:S01]  /*00d0*/  LDC.64 R6, c[0x0][0x388] ;  /* 0x0000e200ff067b82 */ /* 0x000ea20000000a00 */
[----:B------:R-:W-:Y:S02]  /*00e0*/  LOP3.LUT R2, R2, UR4, RZ, 0xfc, !PT ;  /* 0x0000000402027c12 */ /* 0x000fe4000f8efcff */
[----:B------:R-:W-:-:S05]  /*00f0*/  SHF.R.U32.HI R3, RZ, 0x13, R0 ;  /* 0x00000013ff037819 */ /* 0x000fca0000011600 */
[----:B------:R-:W3:Y:S01]  /*0100*/  LDC.64 R8, c[0x0][0x380] ;  /* 0x0000e000ff087b82 */ /* 0x000ee20000000a00 */
[----:B0-----:R-:W-:-:S06]  /*0110*/  IMAD.WIDE.U32 R4, R2, 0x4, R4 ;  /* 0x0000000402047825 */ /* 0x001fcc00078e0004 */
[----:B-1----:R-:W4:Y:S01]  /*0120*/  LDG.E.CONSTANT R4, desc[UR6][R4.64] ;  /* 0x0000000604047981 */ /* 0x002f22000c1e9900 */
[----:B--2---:R-:W-:-:S06]  /*0130*/  IMAD.WIDE.U32 R6, R3, 0x4, R6 ;  /* 0x0000000403067825 */ /* 0x004fcc00078e0006 */
[----:B------:R-:W4:Y:S01]  /*0140*/  LDG.E.CONSTANT R7, desc[UR6][R6.64] ;  /* 0x0000000606077981 */ /* 0x000f22000c1e9900 */
[----:B---3--:R-:W-:-:S06]  /*0150*/  IMAD.WIDE.U32 R8, R3, 0x4, R8 ;  /* 0x0000000403087825 */ /* 0x008fcc00078e0008 */
[----:B------:R-:W2:Y:S01]  /*0160*/  LDG.E.CONSTANT R9, desc[UR6][R8.64] ;  /* 0x0000000608097981 */ /* 0x000ea2000c1e9900 */
[----:B------:R-:W-:Y:S01]  /*0170*/  BSSY.RECONVERGENT B0, `(.L_x_0) ;  /* 0x0000012000007945 */ /* 0x000fe20003800200 */
[----:B----4-:R-:W-:-:S04]  /*0180*/  FADD R0, R4, -R7 ;  /* 0x8000000704007221 */ /* 0x010fc80000000000 */
[----:B------:R-:W-:-:S05]  /*0190*/  FMUL R3, R0, 1.4426950216293334961 ;  /* 0x3fb8aa3b00037820 */ /* 0x000fca0000400000 */
[----:B------:R-:W-:Y:S01]  /*01a0*/  FSETP.GEU.AND P0, PT, R3, -126, PT ;  /* 0xc2fc00000300780b */ /* 0x000fe20003f0e000 */
[----:B--2---:R-:W0:-:S12]  /*01b0*/  MUFU.RCP R10, R9 ;  /* 0x00000009000a7308 */ /* 0x004e180000001000 */
[----:B------:R-:W-:-:S04]  /*01c0*/  @!P0 FMUL R3, R3, 0.5 ;  /* 0x3f00000003038820 */ /* 0x000fc80000400000 */
[----:B------:R-:W1:Y:S01]  /*01d0*/  MUFU.EX2 R0, R3 ;  /* 0x0000000300007308 */ /* 0x000e620000000800 */
[----:B0-----:R-:W-:-:S04]  /*01e0*/  FFMA R11, -R9, R10, 1 ;  /* 0x3f800000090b7423 */ /* 0x001fc8000000010a */
[----:B------:R-:W-:Y:S01]  /*01f0*/  FFMA R11, R10, R11, R10 ;  /* 0x0000000b0a0b7223 */ /* 0x000fe2000000000a */
[----:B-1----:R-:W-:-:S04]  /*0200*/  @!P0 FMUL R0, R0, R0 ;  /* 0x0000000000008220 */ /* 0x002fc80000400000 */
[----:B------:R-:W0:Y:S01]  /*0210*/  FCHK P0, R0, R9 ;  /* 0x0000000900007302 */ /* 0x000e220000000000 */
[----:B------:R-:W-:-:S04]  /*0220*/  FFMA R4, R0, R11, RZ ;  /* 0x0000000b00047223 */ /* 0x000fc800000000ff */
[----:B------:R-:W-:-:S04]  /*0230*/  FFMA R5, -R9, R4, R0 ;  /* 0x0000000409057223 */ /* 0x000fc80000000100 */
[----:B------:R-:W-:Y:S01]  /*0240*/  FFMA R11, R11, R5, R4 ;  /* 0x000000050b0b7223 */ /* 0x000fe20000000004 */
[----:B0-----:R-:W-:Y:S06]  /*0250*/  @!P0 BRA `(.L_x_1) ;  /* 0x00000000000c8947 */ /* 0x001fec0003800000 */
[----:B------:R-:W-:-:S07]  /*0260*/  MOV R10, 0x280 ;  /* 0x00000280000a7802 */ /* 0x000fce0000000f00 */
[----:B------:R-:W-:Y:S05]  /*0270*/  CALL.REL.NOINC `($__internal_0_$__cuda_sm3x_div_rn_noftz_f32_slowpath) ;  /* 0x0000000000187944 */ /* 0x000fea0003c00000 */
[----:B------:R-:W-:-:S07]  /*0280*/  IMAD.MOV.U32 R11, RZ, RZ, R3 ;  /* 0x000000ffff0b7224 */ /* 0x000fce00078e0003 */
.L_x_1:
[----:B------:R-:W-:Y:S05]  /*0290*/  BSYNC.RECONVERGENT B0 ;  /* 0x0000000000007941 */ /* 0x000fea0003800200 */
.L_x_0:
[----:B------:R-:W0:Y:S02]  /*02a0*/  LDC.64 R4, c[0x0][0x390] ;  /* 0x0000e400ff047b82 */ /* 0x000e240000000a00 */
[----:B0-----:R-:W-:-:S05]  /*02b0*/  IMAD.WIDE.U32 R2, R2, 0x4, R4 ;  /* 0x0000000402027825 */ /* 0x001fca00078e0004 */
[----:B------:R-:W-:Y:S01]  /*02c0*/  STG.E desc[UR6][R2.64], R11 ;  /* 0x0000000b02007986 */ /* 0x000fe2000c101906 */
[----:B------:R-:W-:Y:S05]  /*02d0*/  EXIT ;  /* 0x000000000000794d */ /* 0x000fea0003800000 */
        .weak           $__internal_0_$__cuda_sm3x_div_rn_noftz_f32_slowpath
        .type           $__internal_0_$__cuda_sm3x_div_rn_noftz_f32_slowpath,@function
        .size           $__internal_0_$__cuda_sm3x_div_rn_noftz_f32_slowpath,(.L_x_16 - $__internal_0_$__cuda_sm3x_div_rn_noftz_f32_slowpath)
$__internal_0_$__cuda_sm3x_div_rn_noftz_f32_slowpath:
[----:B------:R-:W-:Y:S01]  /*02e0*/  SHF.R.U32.HI R4, RZ, 0x17, R9 ;  /* 0x00000017ff047819 */ /* 0x000fe20000011609 */
[----:B------:R-:W-:Y:S01]  /*02f0*/  BSSY.RECONVERGENT B1, `(.L_x_2) ;  /* 0x0000064000017945 */ /* 0x000fe20003800200 */
[--C-:B------:R-:W-:Y:S01]  /*0300*/  SHF.R.U32.HI R3, RZ, 0x17, R0.reuse ;  /* 0x00000017ff037819 */ /* 0x100fe20000011600 */
[----:B------:R-:W-:Y:S01]  /*0310*/  IMAD.MOV.U32 R6, RZ, RZ, R0 ;  /* 0x000000ffff067224 */ /* 0x000fe200078e0000 */
[----:B------:R-:W-:Y:S02]  /*0320*/  LOP3.LUT R5, R4, 0xff, RZ, 0xc0, !PT ;  /* 0x000000ff04057812 */ /* 0x000fe400078ec0ff */
[----:B------:R-:W-:-:S03]  /*0330*/  LOP3.LUT R4, R3, 0xff, RZ, 0xc0, !PT ;  /* 0x000000ff03047812 */ /* 0x000fc600078ec0ff */
[----:B------:R-:W-:Y:S02]  /*0340*/  VIADD R11, R5, 0xffffffff ;  /* 0xffffffff050b7836 */ /* 0x000fe40000000000 */
[----:B------:R-:W-:-:S03]  /*0350*/  VIADD R8, R4, 0xffffffff ;  /* 0xffffffff04087836 */ /* 0x000fc60000000000 */
[----:B------:R-:W-:-:S04]  /*0360*/  ISETP.GT.U32.AND P0, PT, R11, 0xfd, PT ;  /* 0x000000fd0b00780c */ /* 0x000fc80003f04070 */
[----:B------:R-:W-:-:S13]  /*0370*/  ISETP.GT.U32.OR P0, PT, R8, 0xfd, P0 ;  /* 0x000000fd0800780c */ /* 0x000fda0000704470 */
[----:B------:R-:W-:Y:S01]  /*0380*/  @!P0 IMAD.MOV.U32 R7, RZ, RZ, RZ ;  /* 0x000000ffff078224 */ /* 0x000fe200078e00ff */
[----:B------:R-:W-:Y:S06]  /*0390*/  @!P0 BRA `(.L_x_3) ;  /* 0x0000000000608947 */ /* 0x000fec0003800000 */
[----:B------:R-:W-:Y:S01]  /*03a0*/  FSETP.GTU.FTZ.AND P0, PT, |R0|, +INF , PT ;  /* 0x7f8000000000780b */ /* 0x000fe20003f1c200 */
[----:B------:R-:W-:Y:S01]  /*03b0*/  IMAD.MOV.U32 R3, RZ, RZ, R9 ;  /* 0x000000ffff037224 */ /* 0x000fe200078e0009 */
[----:B------:R-:W-:-:S04]  /*03c0*/  FSETP.GTU.FTZ.AND P1, PT, |R9|, +INF , PT ;  /* 0x7f8000000900780b */ /* 0x000fc80003f3c200 */
[----:B------:R-:W-:-:S13]  /*03d0*/  PLOP3.LUT P0, PT, P0, P1, PT, 0xf8, 0x8f ;  /* 0x00000000008f781c */ /* 0x000fda0000703f70 */
[----:B------:R-:W-:Y:S05]  /*03e0*/  @P0 BRA `(.L_x_4) ;  /* 0x00000004004c0947 */ /* 0x000fea0003800000 */
[----:B------:R-:W-:-:S13]  /*03f0*/  LOP3.LUT P0, RZ, R9, 0x7fffffff, R6, 0xc8, !PT ;  /* 0x7fffffff09ff7812 */ /* 0x000fda000780c806 */
[----:B------:R-:W-:Y:S05]  /*0400*/  @!P0 BRA `(.L_x_5) ;  /* 0x00000004003c8947 */ /* 0x000fea0003800000 */
[C---:B------:R-:W-:Y:S02]  /*0410*/  FSETP.NEU.FTZ.AND P2, PT, |R0|.reuse, +INF , PT ;  /* 0x7f8000000000780b */ /* 0x040fe40003f5d200 */
[----:B------:R-:W-:Y:S02]  /*0420*/  FSETP.NEU.FTZ.AND P1, PT, |R3|, +INF , PT ;  /* 0x7f8000000300780b */ /* 0x000fe40003f3d200 */
[----:B------:R-:W-:-:S11]  /*0430*/  FSETP.NEU.FTZ.AND P0, PT, |R0|, +INF , PT ;  /* 0x7f8000000000780b */ /* 0x000fd60003f1d200 */
[----:B------:R-:W-:Y:S05]  /*0440*/  @!P1 BRA !P2, `(.L_x_5) ;  /* 0x00000004002c9947 */ /* 0x000fea0005000000 */
[----:B------:R-:W-:-:S04]  /*0450*/  LOP3.LUT P2, RZ, R6, 0x7fffffff, RZ, 0xc0, !PT ;  /* 0x7fffffff06ff7812 */ /* 0x000fc8000784c0ff */
[----:B------:R-:W-:-:S13]  /*0460*/  PLOP3.LUT P1, PT, P1, P2, PT, 0x2f, 0xf2 ;  /* 0x0000000000f2781c */ /* 0x000fda0000f24577 */
[----:B------:R-:W-:Y:S05]  /*0470*/  @P1 BRA `(.L_x_6) ;  /* 0x0000000400181947 */ /* 0x000fea0003800000 */
[----:B------:R-:W-:-:S04]  /*0480*/  LOP3.LUT P1, RZ, R9, 0x7fffffff, RZ, 0xc0, !PT ;  /* 0x7fffffff09ff7812 */ /* 0x000fc8000782c0ff */
[----:B------:R-:W-:-:S13]  /*0490*/  PLOP3.LUT P0, PT, P0, P1, PT, 0x2f, 0xf2 ;  /* 0x0000000000f2781c */ /* 0x000fda0000702577 */
[----:B------:R-:W-:Y:S05]  /*04a0*/  @P0 BRA `(.L_x_7) ;  /* 0x0000000400000947 */ /* 0x000fea0003800000 */
[----:B------:R-:W-:Y:S02]  /*04b0*/  ISETP.GE.AND P0, PT, R8, RZ, PT ;  /* 0x000000ff0800720c */ /* 0x000fe40003f06270 */
[----:B------:R-:W-:-:S11]  /*04c0*/  ISETP.GE.AND P1, PT, R11, RZ, PT ;  /* 0x000000ff0b00720c */ /* 0x000fd60003f26270 */
[----:B------:R-:W-:Y:S02]  /*04d0*/  @P0 IMAD.MOV.U32 R7, RZ, RZ, RZ ;  /* 0x000000ffff070224 */ /* 0x000fe400078e00ff */
[----:B------:R-:W-:Y:S01]  /*04e0*/  @!P0 FFMA R6, R0, 1.84467440737095516160e+19, RZ ;  /* 0x5f80000000068823 */ /* 0x000fe200000000ff */
[----:B------:R-:W-:Y:S02]  /*04f0*/  @!P0 IMAD.MOV.U32 R7, RZ, RZ, -0x40 ;  /* 0xffffffc0ff078424 */ /* 0x000fe400078e00ff */
[----:B------:R-:W-:Y:S02]  /*0500*/  @!P1 FFMA R9, R3, 1.84467440737095516160e+19, RZ ;  /* 0x5f80000003099823 */ /* 0x000fe400000000ff */
[----:B------:R-:W-:-:S07]  /*0510*/  @!P1 VIADD R7, R7, 0x40 ;  /* 0x0000004007079836 */ /* 0x000fce0000000000 */
.L_x_3:
[----:B------:R-:W-:Y:S01]  /*0520*/  LEA R0, R5, 0xc0800000, 0x17 ;  /* 0xc080000005007811 */ /* 0x000fe200078eb8ff */
[----:B------:R-:W-:Y:S01]  /*0530*/  VIADD R4, R4, 0xffffff81 ;  /* 0xffffff8104047836 */ /* 0x000fe20000000000 */
[----:B------:R-:W-:Y:S03]  /*0540*/  BSSY.RECONVERGENT B2, `(.L_x_8) ;  /* 0x0000035000027945 */ /* 0x000fe60003800200 */
[----:B------:R-:W-:Y:S02]  /*0550*/  IMAD.IADD R9, R9, 0x1, -R0 ;  /* 0x0000000109097824 */ /* 0x000fe400078e0a00 */
[C---:B------:R-:W-:Y:S01]  /*0560*/  IMAD R0, R4.reuse, -0x800000, R6 ;  /* 0xff80000004007824 */ /* 0x040fe200078e0206 */
[----:B------:R-:W-:Y:S01]  /*0570*/  IADD3 R4, PT, PT, R4, 0x7f, -R5 ;  /* 0x0000007f04047810 */ /* 0x000fe20007ffe805 */
[----:B------:R-:W0:Y:S01]  /*0580*/  MUFU.RCP R3, R9 ;  /* 0x0000000900037308 */ /* 0x000e220000001000 */
[----:B------:R-:W-:-:S03]  /*0590*/  FADD.FTZ R11, -R9, -RZ ;  /* 0x800000ff090b7221 */ /* 0x000fc60000010100 */
[----:B------:R-:W-:Y:S02]  /*05a0*/  IMAD.IADD R4, R4, 0x1, R7 ;  /* 0x0000000104047824 */ /* 0x000fe400078e0207 */
[----:B0-----:R-:W-:-:S04]  /*05b0*/  FFMA R8, R3, R11, 1 ;  /* 0x3f80000003087423 */ /* 0x001fc8000000000b */
[----:B------:R-:W-:-:S04]  /*05c0*/  FFMA R8, R3, R8, R3 ;  /* 0x0000000803087223 */ /* 0x000fc80000000003 */
[----:B------:R-:W-:-:S04]  /*05d0*/  FFMA R3, R0, R8, RZ ;  /* 0x0000000800037223 */ /* 0x000fc800000000ff */
[----:B------:R-:W-:-:S04]  /*05e0*/  FFMA R6, R11, R3, R0 ;  /* 0x000000030b067223 */ /* 0x000fc80000000000 */
[----:B------:R-:W-:-:S04]  /*05f0*/  FFMA R13, R8, R6, R3 ;  /* 0x00000006080d7223 */ /* 0x000fc80000000003 */
[----:B------:R-:W-:-:S04]  /*0600*/  FFMA R6, R11, R13, R0 ;  /* 0x0000000d0b067223 */ /* 0x000fc80000000000 */
[----:B------:R-:W-:-:S05]  /*0610*/  FFMA R3, R8, R6, R13 ;  /* 0x0000000608037223 */ /* 0x000fca000000000d */
[----:B------:R-:W-:-:S04]  /*0620*/  SHF.R.U32.HI R0, RZ, 0x17, R3 ;  /* 0x00000017ff007819 */ /* 0x000fc80000011603 */
[----:B------:R-:W-:-:S05]  /*0630*/  LOP3.LUT R0, R0, 0xff, RZ, 0xc0, !PT ;  /* 0x000000ff00007812 */ /* 0x000fca00078ec0ff */
[----:B------:R-:W-:-:S04]  /*0640*/  IMAD.IADD R9, R0, 0x1, R4 ;  /* 0x0000000100097824 */ /* 0x000fc800078e0204 */
[----:B------:R-:W-:-:S05]  /*0650*/  VIADD R0, R9, 0xffffffff ;  /* 0xffffffff09007836 */ /* 0x000fca0000000000 */
[----:B------:R-:W-:-:S13]  /*0660*/  ISETP.GE.U32.AND P0, PT, R0, 0xfe, PT ;  /* 0x000000fe0000780c */ /* 0x000fda0003f06070 */
[----:B------:R-:W-:Y:S05]  /*0670*/  @!P0 BRA `(.L_x_9) ;  /* 0x0000000000808947 */ /* 0x000fea0003800000 */
[----:B------:R-:W-:-:S13]  /*0680*/  ISETP.GT.AND P0, PT, R9, 0xfe, PT ;  /* 0x000000fe0900780c */ /* 0x000fda0003f04270 */
[----:B------:R-:W-:Y:S05]  /*0690*/  @P0 BRA `(.L_x_10) ;  /* 0x00000000006c0947 */ /* 0x000fea0003800000 */
[----:B------:R-:W-:-:S13]  /*06a0*/  ISETP.GE.AND P0, PT, R9, 0x1, PT ;  /* 0x000000010900780c */ /* 0x000fda0003f06270 */
[----:B------:R-:W-:Y:S05]  /*06b0*/  @P0 BRA `(.L_x_11) ;  /* 0x0000000000740947 */ /* 0x000fea0003800000 */
[----:B------:R-:W-:Y:S02]  /*06c0*/  ISETP.GE.AND P0, PT, R9, -0x18, PT ;  /* 0xffffffe80900780c */ /* 0x000fe40003f06270 */
[----:B------:R-:W-:-:S11]  /*06d0*/  LOP3.LUT R3, R3, 0x80000000, RZ, 0xc0, !PT ;  /* 0x8000000003037812 */ /* 0x000fd600078ec0ff */
[----:B------:R-:W-:Y:S05]  /*06e0*/  @!P0 BRA `(.L_x_11) ;  /* 0x0000000000688947 */ /* 0x000fea0003800000 */
[CCC-:B------:R-:W-:Y:S01]  /*06f0*/  FFMA.RZ R0, R8.reuse, R6.reuse, R13.reuse ;  /* 0x0000000608007223 */ /* 0x1c0fe2000000c00d */
[C---:B------:R-:W-:Y:S02]  /*0700*/  VIADD R7, R9.reuse, 0x20 ;  /* 0x0000002009077836 */ /* 0x040fe40000000000 */
[-CC-:B------:R-:W-:Y:S01]  /*0710*/  FFMA.RM R5, R8, R6.reuse, R13.reuse ;  /* 0x0000000608057223 */ /* 0x180fe2000000400d */
[C---:B------:R-:W-:Y:S02]  /*0720*/  ISETP.NE.AND P2, PT, R9.reuse, RZ, PT ;  /* 0x000000ff0900720c */ /* 0x040fe40003f45270 */
[----:B------:R-:W-:Y:S01]  /*0730*/  LOP3.LUT R4, R0, 0x7fffff, RZ, 0xc0, !PT ;  /* 0x007fffff00047812 */ /* 0x000fe200078ec0ff */
[----:B------:R-:W-:Y:S01]  /*0740*/  FFMA.RP R0, R8, R6, R13 ;  /* 0x0000000608007223 */ /* 0x000fe2000000800d */
[----:B------:R-:W-:Y:S01]  /*0750*/  IMAD.MOV R6, RZ, RZ, -R9 ;  /* 0x000000ffff067224 */ /* 0x000fe200078e0a09 */
[----:B------:R-:W-:Y:S02]  /*0760*/  ISETP.NE.AND P1, PT, R9, RZ, PT ;  /* 0x000000ff0900720c */ /* 0x000fe40003f25270 */
[----:B------:R-:W-:-:S02]  /*0770*/  LOP3.LUT R4, R4, 0x800000, RZ, 0xfc, !PT ;  /* 0x0080000004047812 */ /* 0x000fc400078efcff */
[----:B------:R-:W-:Y:S02]  /*0780*/  FSETP.NEU.FTZ.AND P0, PT, R0, R5, PT ;  /* 0x000000050000720b */ /* 0x000fe40003f1d000 */
[----:B------:R-:W-:Y:S02]  /*0790*/  SHF.L.U32 R7, R4, R7, RZ ;  /* 0x0000000704077219 */ /* 0x000fe400000006ff */
[----:B------:R-:W-:Y:S02]  /*07a0*/  SEL R5, R6, RZ, P2 ;  /* 0x000000ff06057207 */ /* 0x000fe40001000000 */
[----:B------:R-:W-:Y:S02]  /*07b0*/  ISETP.NE.AND P1, PT, R7, RZ, P1 ;  /* 0x000000ff0700720c */ /* 0x000fe40000f25270 */
[----:B------:R-:W-:Y:S02]  /*07c0*/  SHF.R.U32.HI R5, RZ, R5, R4 ;  /* 0x00000005ff057219 */ /* 0x000fe40000011604 */
[----:B------:R-:W-:-:S02]  /*07d0*/  PLOP3.LUT P0, PT, P0, P1, PT, 0xf8, 0x8f ;  /* 0x00000000008f781c */ /* 0x000fc40000703f70 */
[----:B------:R-:W-:Y:S02]  /*07e0*/  SHF.R.U32.HI R7, RZ, 0x1, R5 ;  /* 0x00000001ff077819 */ /* 0x000fe40000011605 */
[----:B------:R-:W-:-:S04]  /*07f0*/  SEL R0, RZ, 0x1, !P0 ;  /* 0x00000001ff007807 */ /* 0x000fc80004000000 */
[----:B------:R-:W-:-:S04]  /*0800*/  LOP3.LUT R0, R0, 0x1, R7, 0xf8, !PT ;  /* 0x0000000100007812 */ /* 0x000fc800078ef807 */
[----:B------:R-:W-:-:S05]  /*0810*/  LOP3.LUT R0, R0, R5, RZ, 0xc0, !PT ;  /* 0x0000000500007212 */ /* 0x000fca00078ec0ff */
[----:B------:R-:W-:-:S05]  /*0820*/  IMAD.IADD R0, R7, 0x1, R0 ;  /* 0x0000000107007824 */ /* 0x000fca00078e0200 */
[----:B------:R-:W-:Y:S01]  /*0830*/  LOP3.LUT R3, R0, R3, RZ, 0xfc, !PT ;  /* 0x0000000300037212 */ /* 0x000fe200078efcff */
[----:B------:R-:W-:Y:S06]  /*0840*/  BRA `(.L_x_11) ;  /* 0x0000000000107947 */ /* 0x000fec0003800000 */
.L_x_10:
[----:B------:R-:W-:-:S04]  /*0850*/  LOP3.LUT R3, R3, 0x80000000, RZ, 0xc0, !PT ;  /* 0x8000000003037812 */ /* 0x000fc800078ec0ff */
[----:B------:R-:W-:Y:S01]  /*0860*/  LOP3.LUT R3, R3, 0x7f800000, RZ, 0xfc, !PT ;  /* 0x7f80000003037812 */ /* 0x000fe200078efcff */
[----:B------:R-:W-:Y:S06]  /*0870*/  BRA `(.L_x_11) ;  /* 0x0000000000047947 */ /* 0x000fec0003800000 */
.L_x_9:
[----:B------:R-:W-:-:S07]  /*0880*/  IMAD R3, R4, 0x800000, R3 ;  /* 0x0080000004037824 */ /* 0x000fce00078e0203 */
.L_x_11:
[----:B------:R-:W-:Y:S05]  /*0890*/  BSYNC.RECONVERGENT B2 ;  /* 0x0000000000027941 */ /* 0x000fea0003800200 */
.L_x_8:
[----:B------:R-:W-:Y:S05]  /*08a0*/  BRA `(.L_x_12) ;  /* 0x0000000000207947 */ /* 0x000fea0003800000 */
.L_x_7:
[----:B------:R-:W-:-:S04]  /*08b0*/  LOP3.LUT R3, R9, 0x80000000, R6, 0x48, !PT ;  /* 0x8000000009037812 */ /* 0x000fc800078e4806 */
[----:B------:R-:W-:Y:S01]  /*08c0*/  LOP3.LUT R3, R3, 0x7f800000, RZ, 0xfc, !PT ;  /* 0x7f80000003037812 */ /* 0x000fe200078efcff */
[----:B------:R-:W-:Y:S06]  /*08d0*/  BRA `(.L_x_12) ;  /* 0x0000000000147947 */ /* 0x000fec0003800000 */
.L_x_6:
[----:B------:R-:W-:Y:S01]  /*08e0*/  LOP3.LUT R3, R9, 0x80000000, R6, 0x48, !PT ;  /* 0x8000000009037812 */ /* 0x000fe200078e4806 */
[----:B------:R-:W-:Y:S06]  /*08f0*/  BRA `(.L_x_12) ;  /* 0x00000000000c7947 */ /* 0x000fec0003800000 */
.L_x_5:
[----:B------:R-:W0:Y:S01]  /*0900*/  MUFU.RSQ R3, -QNAN ;  /* 0xffc0000000037908 */ /* 0x000e220000001400 */
[----:B------:R-:W-:Y:S05]  /*0910*/  BRA `(.L_x_12) ;  /* 0x0000000000047947 */ /* 0x000fea0003800000 */
.L_x_4:
[----:B------:R-:W-:-:S07]  /*0920*/  FADD.FTZ R3, R0, R3 ;  /* 0x0000000300037221 */ /* 0x000fce0000010000 */
.L_x_12:
[----:B------:R-:W-:Y:S05]  /*0930*/  BSYNC.RECONVERGENT B1 ;  /* 0x0000000000017941 */ /* 0x000fea0003800200 */
.L_x_2:
[----:B------:R-:W-:Y:S02]  /*0940*/  IMAD.MOV.U32 R4, RZ, RZ, R10 ;  /* 0x000000ffff047224 */ /* 0x000fe400078e000a */
[----:B------:R-:W-:-:S04]  /*0950*/  IMAD.MOV.U32 R5, RZ, RZ, 0x0 ;  /* 0x00000000ff057424 */ /* 0x000fc800078e00ff */
[----:B0-----:R-:W-:Y:S05]  /*0960*/  RET.REL.NODEC R4 `(default_function_kernel_2) ;  /* 0xfffffff404a47950 */ /* 0x001fea0003c3ffff */
.L_x_13:
[----:B------:R-:W-:-:S00]  /*0970*/  BRA `(.L_x_13) ;  /* 0xfffffffc00fc7947 */ /* 0x000fc0000383ffff */
[----:B------:R-:W-:-:S00]  /*0980*/  NOP ;  /* 0x0000000000007918 */ /* 0x000fc00000000000 */
[----:B------:R-:W-:-:S00]  /*0990*/  NOP ;  /* 0x0000000000007918 */ /* 0x000fc00000000000 */
[----:B------:R-:W-:-:S00]  /*09a0*/  NOP ;  /* 0x0000000000007918 */ /* 0x000fc00000000000 */
[----:B------:R-:W-:-:S00]  /*09b0*/  NOP ;  /* 0x0000000000007918 */ /* 0x000fc00000000000 */
[----:B------:R-:W-:-:S00]  /*09c0*/  NOP ;  /* 0x0000000000007918 */ /* 0x000fc00000000000 */
[----:B------:R-:W-:-:S00]  /*09d0*/  NOP ;  /* 0x0000000000007918 */ /* 0x000fc00000000000 */
[----:B------:R-:W-:-:S00]  /*09e0*/  NOP ;  /* 0x0000000000007918 */ /* 0x000fc00000000000 */
[----:B------:R-:W-:-:S00]  /*09f0*/  NOP ;  /* 0x0000000000007918 */ /* 0x000fc00000000000 */
.L_x_16:


//--------------------- .text.default_function_kernel_1 --------------------------
	.section	.text.default_function_kernel_1,"ax",@progbits
	.align	128
        .global         default_function_kernel_1
        .type           default_function_kernel_1,@function
        .size           default_function_kernel_1,(.L_x_18 - default_function_kernel_1)
        .other          default_function_kernel_1,@"STO_CUDA_ENTRY STV_DEFAULT"
default_function_kernel_1:
.text.default_function_kernel_1:
[----:B------:R-:W-:Y:S01]  /*0000*/  LDC R1, c[0x0][0x37c] ;  /* 0x0000df00ff017b82 */ /* 0x000fe20000000800 */
[----:B------:R-:W0:Y:S07]  /*0010*/  S2R R6, SR_CTAID.X ;  /* 0x0000000000067919 */ /* 0x000e2e0000002500 */
[----:B------:R-:W1:Y:S01]  /*0020*/  LDC.64 R2, c[0x0][0x380] ;  /* 0x0000e000ff027b82 */ /* 0x000e620000000a00 */
[----:B------:R-:W2:Y:S01]  /*0030*/  LDCU.64 UR4, c[0x0][0x358] ;  /* 0x00006b00ff0477ac */ /* 0x000ea20008000a00 */
[----:B------:R-:W3:Y:S06]  /*0040*/  S2R R9, SR_TID.X ;  /* 0x0000000000097919 */ /* 0x000eec0000002100 */
[----:B------:R-:W4:Y:S01]  /*0050*/  LDC.64 R4, c[0x0][0x388] ;  /* 0x0000e200ff047b82 */ /* 0x000f220000000a00 */
[----:B0-----:R-:W-:-:S04]  /*0060*/  SHF.L.U32 R0, R6, 0x2, RZ ;  /* 0x0000000206007819 */ /* 0x001fc800000006ff */
[----:B---3--:R-:W-:-:S04]  /*0070*/  LOP3.LUT R7, R0, R9, RZ, 0xfc, !PT ;  /* 0x0000000900077212 */ /* 0x008fc800078efcff */
[C---:B------:R-:W-:Y:S01]  /*0080*/  ISETP.GT.U32.AND P0, PT, R7.reuse, 0x142, PT ;  /* 0x000001420700780c */ /* 0x040fe20003f04070 */
[----:B-1----:R-:W-:-:S12]  /*0090*/  IMAD.WIDE.U32 R2, R7, 0x4, R2 ;  /* 0x0000000407027825 */ /* 0x002fd800078e0002 */
[----:B--2---:R0:W-:Y:S01]  /*00a0*/  @!P0 STG.E desc[UR4][R2.64], RZ ;  /* 0x000000ff02008986 */ /* 0x0041e2000c101904 */
[----:B------:R-:W-:Y:S05]  /*00b0*/  @P0 EXIT ;  /* 0x000000000000094d */ /* 0x000fea0003800000 */
[----:B------:R-:W1:Y:S01]  /*00c0*/  LDC.64 R14, c[0x0][0x390] ;  /* 0x0000e400ff0e7b82 */ /* 0x000e620000000a00 */
[----:B------:R-:W-:Y:S01]  /*00d0*/  LEA R9, R6, R9, 0x2 ;  /* 0x0000000906097211 */ /* 0x000fe200078e10ff */
[----:B----4-:R-:W-:Y:S01]  /*00e0*/  IMAD.WIDE.U32 R4, R7, 0x4, R4 ;  /* 0x0000000407047825 */ /* 0x010fe200078e0004 */
[----:B------:R-:W2:Y:S03]  /*00f0*/  LDG.E R18, desc[UR4][R2.64] ;  /* 0x0000000402127981 */ /* 0x000ea6000c1e1900 */
[----:B------:R-:W-:Y:S01]  /*0100*/  IMAD R9, R9, 0x12, RZ ;  /* 0x0000001209097824 */ /* 0x000fe200078e02ff */
[----:B------:R-:W3:Y:S03]  /*0110*/  LDG.E.CONSTANT R0, desc[UR4][R4.64] ;  /* 0x0000000404007981 */ /* 0x000ee6000c1e9900 */
[----:B-1----:R-:W-:-:S05]  /*0120*/  IMAD.WIDE.U32 R14, R9, 0x4, R14 ;  /* 0x00000004090e7825 */ /* 0x002fca00078e000e */
[----:B------:R-:W3:Y:S04]  /*0130*/  LDG.E.CONSTANT R17, desc[UR4][R14.64] ;  /* 0x000000040e117981 */ /* 0x000ee8000c1e9900 */
[----:B------:R-:W4:Y:S04]  /*0140*/  LDG.E.CONSTANT R19, desc[UR4][R14.64+0x4] ;  /* 0x000004040e137981 */ /* 0x000f28000c1e9900 */
[----:B------:R-:W5:Y:S04]  /*0150*/  LDG.E.CONSTANT R21, desc[UR4][R14.64+0x8] ;  /* 0x000008040e157981 */ /* 0x000f68000c1e9900 */
[----:B------:R-:W2:Y:S04]  /*0160*/  LDG.E.CONSTANT R23, desc[UR4][R14.64+0xc] ;  /* 0x00000c040e177981 */ /* 0x000ea8000c1e9900 */
        /* <DEDUP_REMOVED lines=13> */
[----:B------:R1:W2:Y:S01]  /*0240*/  LDG.E.CONSTANT R7, desc[UR4][R14.64+0x44] ;  /* 0x000044040e077981 */ /* 0x0002a2000c1e9900 */
[----:B---3--:R-:W-:-:S04]  /*0250*/  FADD R17, R17, -R0 ;  /* 0x8000000011117221 */ /* 0x008fc80000000000 */
[----:B------:R-:W-:Y:S01]  /*0260*/  FMUL R17, R17, 1.4426950216293334961 ;  /* 0x3fb8aa3b11117820 */ /* 0x000fe20000400000 */
[C---:B----4-:R-:W-:Y:S01]  /*0270*/  FADD R19, -R0.reuse, R19 ;  /* 0x0000001300137221 */ /* 0x050fe20000000100 */
[----:B-----5:R-:W-:-:S03]  /*0280*/  FADD R21, -R0, R21 ;  /* 0x0000001500157221 */ /* 0x020fc60000000100 */
[----:B------:R-:W-:Y:S01]  /*0290*/  FSETP.GEU.AND P4, PT, R17, -126, PT ;  /* 0xc2fc00001100780b */ /* 0x000fe20003f8e000 */
[----:B------:R-:W-:Y:S01]  /*02a0*/  FMUL R19, R19, 1.4426950216293334961 ;  /* 0x3fb8aa3b13137820 */ /* 0x000fe20000400000 */
[----:B------:R-:W-:Y:S01]  /*02b0*/  FMUL R21, R21, 1.4426950216293334961 ;  /* 0x3fb8aa3b15157820 */ /* 0x000fe20000400000 */
[----:B--2---:R-:W-:-:S03]  /*02c0*/  FADD R23, -R0, R23 ;  /* 0x0000001700177221 */ /* 0x004fc60000000100 */
[----:B------:R-:W-:Y:S01]  /*02d0*/  FSETP.GEU.AND P3, PT, R19, -126, PT ;  /* 0xc2fc00001300780b */ /* 0x000fe20003f6e000 */
[----:B------:R-:W-:Y:S01]  /*02e0*/  FMUL R23, R23, 1.4426950216293334961 ;  /* 0x3fb8aa3b17177820 */ /* 0x000fe20000400000 */
[----:B------:R-:W-:Y:S01]  /*02f0*/  FSETP.GEU.AND P2, PT, R21, -126, PT ;  /* 0xc2fc00001500780b */ /* 0x000fe20003f4e000 */
[----:B------:R-:W-:-:S04]  /*0300*/  FADD R25, -R0, R25 ;  /* 0x0000001900197221 */ /* 0x000fc80000000100 */
[----:B------:R-:W-:Y:S01]  /*0310*/  @!P4 FMUL R17, R17, 0.5 ;  /* 0x3f0000001111c820 */ /* 0x000fe20000400000 */
[----:B------:R-:W-:Y:S01]  /*0320*/  FSETP.GEU.AND P1, PT, R23, -126, PT ;  /* 0xc2fc00001700780b */ /* 0x000fe20003f2e000 */
[----:B------:R-:W-:Y:S01]  /*0330*/  FMUL R25, R25, 1.4426950216293334961 ;  /* 0x3fb8aa3b19197820 */ /* 0x000fe20000400000 */
[----:B------:R-:W-:-:S03]  /*0340*/  FADD R27, -R0, R27 ;  /* 0x0000001b001b7221 */ /* 0x000fc60000000100 */
[----:B------:R-:W2:Y:S01]  /*0350*/  MUFU.EX2 R17, R17 ;  /* 0x0000001100117308 */ /* 0x000ea20000000800 */
[----:B------:R-:W-:Y:S01]  /*0360*/  @!P3 FMUL R19, R19, 0.5 ;  /* 0x3f0000001313b820 */ /* 0x000fe20000400000 */
[----:B------:R-:W-:Y:S01]  /*0370*/  FMUL R27, R27, 1.4426950216293334961 ;  /* 0x3fb8aa3b1b1b7820 */ /* 0x000fe20000400000 */
[----:B------:R-:W-:Y:S01]  /*0380*/  @!P2 FMUL R21, R21, 0.5 ;  /* 0x3f0000001515a820 */ /* 0x000fe20000400000 */
[----:B------:R-:W-:Y:S01]  /*0390*/  FADD R29, -R0, R29 ;  /* 0x0000001d001d7221 */ /* 0x000fe20000000100 */
[----:B------:R-:W-:-:S03]  /*03a0*/  FSETP.GEU.AND P0, PT, R25, -126, PT ;  /* 0xc2fc00001900780b */ /* 0x000fc60003f0e000 */
[----:B------:R-:W3:Y:S01]  /*03b0*/  MUFU.EX2 R4, R19 ;  /* 0x0000001300047308 */ /* 0x000ee20000000800 */
[----:B------:R-:W-:Y:S01]  /*03c0*/  @!P1 FMUL R23, R23, 0.5 ;  /* 0x3f00000017179820 */ /* 0x000fe20000400000 */
[----:B------:R-:W-:Y:S01]  /*03d0*/  FMUL R29, R29, 1.4426950216293334961 ;  /* 0x3fb8aa3b1d1d7820 */ /* 0x000fe20000400000 */
[----:B------:R-:W-:Y:S01]  /*03e0*/  FADD R31, -R0, R31 ;  /* 0x0000001f001f7221 */ /* 0x000fe20000000100 */
[----:B------:R-:W-:-:S04]  /*03f0*/  FSETP.GEU.AND P6, PT, R27, -126, PT ;  /* 0xc2fc00001b00780b */ /* 0x000fc80003fce000 */
[----:B------:R-:W4:Y:S01]  /*0400*/  MUFU.EX2 R6, R21 ;  /* 0x0000001500067308 */ /* 0x000f220000000800 */
[----:B------:R-:W-:Y:S01]  /*0410*/  FMUL R31, R31, 1.4426950216293334961 ;  /* 0x3fb8aa3b1f1f7820 */ /* 0x000fe20000400000 */
[----:B------:R-:W-:Y:S01]  /*0420*/  FADD R33, -R0, R33 ;  /* 0x0000002100217221 */ /* 0x000fe20000000100 */
[----:B------:R-:W-:-:S05]  /*0430*/  FSETP.GEU.AND P5, PT, R29, -126, PT ;  /* 0xc2fc00001d00780b */ /* 0x000fca0003fae000 */
[----:B------:R-:W5:Y:S01]  /*0440*/  MUFU.EX2 R8, R23 ;  /* 0x0000001700087308 */ /* 0x000f620000000800 */
[----:B--2---:R-:W-:Y:S01]  /*0450*/  @!P4 FMUL R17, R17, R17 ;  /* 0x000000111111c220 */ /* 0x004fe20000400000 */
[----:B------:R-:W-:Y:S01]  /*0460*/  FMUL R33, R33, 1.4426950216293334961 ;  /* 0x3fb8aa3b21217820 */ /* 0x000fe20000400000 */
[----:B------:R-:W-:Y:S01]  /*0470*/  FADD R35, -R0, R35 ;  /* 0x0000002300237221 */ /* 0x000fe20000000100 */
[----:B------:R-:W-:Y:S01]  /*0480*/  FSETP.GEU.AND P4, PT, R31, -126, PT ;  /* 0xc2fc00001f00780b */ /* 0x000fe20003f8e000 */
[----:B------:R-:W-:Y:S01]  /*0490*/  @!P0 FMUL R25, R25, 0.5 ;  /* 0x3f00000019198820 */ /* 0x000fe20000400000 */
[----:B---3--:R-:W-:Y:S01]  /*04a0*/  @!P3 FMUL R4, R4, R4 ;  /* 0x000000040404b220 */ /* 0x008fe20000400000 */
[----:B------:R-:W-:Y:S01]  /*04b0*/  FMUL R35, R35, 1.4426950216293334961 ;  /* 0x3fb8aa3b23237820 */ /* 0x000fe20000400000 */
[----:B------:R-:W-:Y:S01]  /*04c0*/  FADD R37, -R0, R37 ;  /* 0x0000002500257221 */ /* 0x000fe20000000100 */
[----:B------:R-:W-:Y:S01]  /*04d0*/  FSETP.GEU.AND P3, PT, R33, -126, PT ;  /* 0xc2fc00002100780b */ /* 0x000fe20003f6e000 */
[----:B------:R-:W2:Y:S01]  /*04e0*/  MUFU.EX2 R10, R25 ;  /* 0x00000019000a7308 */ /* 0x000ea20000000800 */
[----:B------:R-:W-:Y:S01]  /*04f0*/  @!P6 FMUL R27, R27, 0.5 ;  /* 0x3f0000001b1be820 */ /* 0x000fe20000400000 */
[----:B----4-:R-:W-:Y:S01]  /*0500*/  @!P2 FMUL R6, R6, R6 ;  /* 0x000000060606a220 */ /* 0x010fe20000400000 */
[----:B------:R-:W-:Y:S01]  /*0510*/  FMUL R37, R37, 1.4426950216293334961 ;  /* 0x3fb8aa3b25257820 */ /* 0x000fe20000400000 */
[----:B------:R-:W-:Y:S01]  /*0520*/  FSETP.GEU.AND P2, PT, R35, -126, PT ;  /* 0xc2fc00002300780b */ /* 0x000fe20003f4e000 */
[----:B------:R-:W-:-:S03]  /*0530*/  @!P5 FMUL R29, R29, 0.5 ;  /* 0x3f0000001d1dd820 */ /* 0x000fc60000400000 */
[----:B------:R-:W3:Y:S01]  /*0540*/  MUFU.EX2 R12, R27 ;  /* 0x0000001b000c7308 */ /* 0x000ee20000000800 */
[----:B-----5:R-:W-:Y:S01]  /*0550*/  @!P1 FMUL R8, R8, R8 ;  /* 0x0000000808089220 */ /* 0x020fe20000400000 */
[----:B------:R-:W-:Y:S01]  /*0560*/  FSETP.GEU.AND P1, PT, R37, -126, PT ;  /* 0xc2fc00002500780b */ /* 0x000fe20003f2e000 */
[----:B------:R-:W-:Y:S01]  /*0570*/  @!P4 FMUL R31, R31, 0.5 ;  /* 0x3f0000001f1fc820 */ /* 0x000fe20000400000 */
[----:B------:R-:W-:-:S04]  /*0580*/  FADD R39, -R0, R39 ;  /* 0x0000002700277221 */ /* 0x000fc80000000100 */
[----:B-1----:R-:W1:Y:S01]  /*0590*/  MUFU.EX2 R14, R29 ;  /* 0x0000001d000e7308 */ /* 0x002e620000000800 */
[----:B------:R-:W-:Y:S01]  /*05a0*/  FADD R17, R17, R18 ;  /* 0x0000001211117221 */ /* 0x000fe20000000000 */
[----:B------:R-:W-:Y:S01]  /*05b0*/  @!P3 FMUL R33, R33, 0.5 ;  /* 0x3f0000002121b820 */ /* 0x000fe20000400000 */
[----:B------:R-:W-:Y:S01]  /*05c0*/  FMUL R39, R39, 1.4426950216293334961 ;  /* 0x3fb8aa3b27277820 */ /* 0x000fe20000400000 */
[----:B------:R-:W-:-:S04]  /*05d0*/  FADD R41, -R0, R41 ;  /* 0x0000002900297221 */ /* 0x000fc80000000100 */
[----:B------:R-:W4:Y:S01]  /*05e0*/  MUFU.EX2 R16, R31 ;  /* 0x0000001f00107308 */ /* 0x000f220000000800 */
[----:B------:R-:W-:Y:S01]  /*05f0*/  FADD R17, R17, R4 ;  /* 0x0000000411117221 */ /* 0x000fe20000000000 */
[----:B------:R-:W-:Y:S01]  /*0600*/  @!P2 FMUL R35, R35, 0.5 ;  /* 0x3f0000002323a820 */ /* 0x000fe20000400000 */
[----:B--2---:R-:W-:Y:S01]  /*0610*/  @!P0 FMUL R10, R10, R10 ;  /* 0x0000000a0a0a8220 */ /* 0x004fe20000400000 */
[----:B------:R-:W-:Y:S01]  /*0620*/  FMUL R41, R41, 1.4426950216293334961 ;  /* 0x3fb8aa3b29297820 */ /* 0x000fe20000400000 */
[----:B------:R-:W-:Y:S01]  /*0630*/  FADD R13, -R0, R13 ;  /* 0x0000000d000d7221 */ /* 0x000fe20000000100 */
[----:B------:R-:W-:Y:S02]  /*0640*/  FSETP.GEU.AND P0, PT, R39, -126, PT ;  /* 0xc2fc00002700780b */ /* 0x000fe40003f0e000 */
[----:B------:R-:W2:Y:S01]  /*0650*/  MUFU.EX2 R18, R33 ;  /* 0x0000002100127308 */ /* 0x000ea20000000800 */
[----:B------:R-:W-:Y:S01]  /*0660*/  FADD R17, R17, R6 ;  /* 0x0000000611117221 */ /* 0x000fe20000000000 */
[----:B------:R-:W-:Y:S01]  /*0670*/  @!P1 FMUL R37, R37, 0.5 ;  /* 0x3f00000025259820 */ /* 0x000fe20000400000 */
[----:B---3--:R-:W-:Y:S01]  /*0680*/  @!P6 FMUL R12, R12, R12 ;  /* 0x0000000c0c0ce220 */ /* 0x008fe20000400000 */
[----:B------:R-:W-:Y:S01]  /*0690*/  FMUL R13, R13, 1.4426950216293334961 ;  /* 0x3fb8aa3b0d0d7820 */ /* 0x000fe20000400000 */
[----:B------:R-:W-:Y:S01]  /*06a0*/  FADD R11, -R0, R11 ;  /* 0x0000000b000b7221 */ /* 0x000fe20000000100 */
[----:B------:R-:W-:-:S02]  /*06b0*/  FSETP.GEU.AND P6, PT, R41, -126, PT ;  /* 0xc2fc00002900780b */ /* 0x000fc40003fce000 */
[----:B------:R-:W3:Y:S01]  /*06c0*/  MUFU.EX2 R4, R35 ;  /* 0x0000002300047308 */ /* 0x000ee20000000800 */
[----:B------:R-:W-:Y:S01]  /*06d0*/  FADD R17, R17, R8 ;  /* 0x0000000811117221 */ /* 0x000fe20000000000 */
[----:B-1----:R-:W-:Y:S01]  /*06e0*/  @!P5 FMUL R14, R14, R14 ;  /* 0x0000000e0e0ed220 */ /* 0x002fe20000400000 */
[----:B------:R-:W-:Y:S01]  /*06f0*/  FMUL R11, R11, 1.4426950216293334961 ;  /* 0x3fb8aa3b0b0b7820 */ /* 0x000fe20000400000 */
[----:B------:R-:W-:Y:S01]  /*0700*/  FADD R9, -R0, R9 ;  /* 0x0000000900097221 */ /* 0x000fe20000000100 */
[----:B------:R-:W-:-:S03]  /*0710*/  FSETP.GEU.AND P5, PT, R13, -126, PT ;  /* 0xc2fc00000d00780b */ /* 0x000fc60003fae000 */
[----:B------:R-:W1:Y:S01]  /*0720*/  MUFU.EX2 R6, R37 ;  /* 0x0000002500067308 */ /* 0x000e620000000800 */
[----:B------:R-:W-:Y:S01]  /*0730*/  FADD R17, R17, R10 ;  /* 0x0000000a11117221 */ /* 0x000fe20000000000 */
[----:B----4-:R-:W-:Y:S01]  /*0740*/  @!P4 FMUL R16, R16, R16 ;  /* 0x000000101010c220 */ /* 0x010fe20000400000 */
[----:B------:R-:W-:Y:S01]  /*0750*/  FADD R5, -R0, R5 ;  /* 0x0000000500057221 */ /* 0x000fe20000000100 */
[----:B------:R-:W-:Y:S01]  /*0760*/  FMUL R9, R9, 1.4426950216293334961 ;  /* 0x3fb8aa3b09097820 */ /* 0x000fe20000400000 */
[----:B------:R-:W-:Y:S01]  /*0770*/  FSETP.GEU.AND P4, PT, R11, -126, PT ;  /* 0xc2fc00000b00780b */ /* 0x000fe20003f8e000 */
[----:B------:R-:W-:Y:S01]  /*0780*/  @!P0 FMUL R39, R39, 0.5 ;  /* 0x3f00000027278820 */ /* 0x000fe20000400000 */
[----:B------:R-:W-:Y:S01]  /*0790*/  FADD R17, R17, R12 ;  /* 0x0000000c11117221 */ /* 0x000fe20000000000 */
[----:B------:R-:W-:Y:S01]  /*07a0*/  FMUL R5, R5, 1.4426950216293334961 ;  /* 0x3fb8aa3b05057820 */ /* 0x000fe20000400000 */
[----:B--2---:R-:W-:Y:S01]  /*07b0*/  @!P3 FMUL R18, R18, R18 ;  /* 0x000000121212b220 */ /* 0x004fe20000400000 */
[----:B------:R-:W-:Y:S01]  /*07c0*/  FADD R7, -R0, R7 ;  /* 0x0000000700077221 */ /* 0x000fe20000000100 */
[----:B------:R-:W-:Y:S01]  /*07d0*/  FSETP.GEU.AND P3, PT, R9, -126, PT ;  /* 0xc2fc00000900780b */ /* 0x000fe20003f6e000 */
[----:B------:R-:W2:Y:S01]  /*07e0*/  MUFU.EX2 R8, R39 ;  /* 0x0000002700087308 */ /* 0x000ea20000000800 */
[----:B------:R-:W-:Y:S01]  /*07f0*/  @!P6 FMUL R41, R41, 0.5 ;  /* 0x3f0000002929e820 */ /* 0x000fe20000400000 */
[----:B------:R-:W-:Y:S01]  /*0800*/  FADD R17, R17, R14 ;  /* 0x0000000e11117221 */ /* 0x000fe20000000000 */
[----:B---3--:R-:W-:Y:S01]  /*0810*/  @!P2 FMUL R4, R4, R4 ;  /* 0x000000040404a220 */ /* 0x008fe20000400000 */
[----:B------:R-:W-:Y:S01]  /*0820*/  FMUL R7, R7, 1.4426950216293334961 ;  /* 0x3fb8aa3b07077820 */ /* 0x000fe20000400000 */
[----:B------:R-:W-:Y:S01]  /*0830*/  FSETP.GEU.AND P2, PT, R5, -126, PT ;  /* 0xc2fc00000500780b */ /* 0x000fe20003f4e000 */
[----:B------:R-:W-:Y:S01]  /*0840*/  @!P5 FMUL R13, R13, 0.5 ;  /* 0x3f0000000d0dd820 */ /* 0x000fe20000400000 */
[----:B------:R-:W-:Y:S01]  /*0850*/  FADD R17, R17, R16 ;  /* 0x0000001011117221 */ /* 0x000fe20000000000 */
[----:B------:R-:W3:Y:S01]  /*0860*/  MUFU.EX2 R10, R41 ;  /* 0x00000029000a7308 */ /* 0x000ee20000000800 */
[----:B-1----:R-:W-:Y:S01]  /*0870*/  @!P1 FMUL R6, R6, R6 ;  /* 0x0000000606069220 */ /* 0x002fe20000400000 */
[----:B------:R-:W-:Y:S01]  /*0880*/  FSETP.GEU.AND P1, PT, R7, -126, PT ;  /* 0xc2fc00000700780b */ /* 0x000fe20003f2e000 */
[----:B------:R-:W-:Y:S01]  /*0890*/  @!P4 FMUL R11, R11, 0.5 ;  /* 0x3f0000000b0bc820 */ /* 0x000fe20000400000 */
[----:B------:R-:W-:-:S04]  /*08a0*/  FADD R17, R17, R18 ;  /* 0x0000001211117221 */ /* 0x000fc80000000000 */
[----:B------:R-:W1:Y:S01]  /*08b0*/  MUFU.EX2 R12, R13 ;  /* 0x0000000d000c7308 */ /* 0x000e620000000800 */
[----:B------:R-:W-:Y:S01]  /*08c0*/  @!P3 FMUL R9, R9, 0.5 ;  /* 0x3f0000000909b820 */ /* 0x000fe20000400000 */
[----:B------:R-:W-:Y:S01]  /*08d0*/  FADD R17, R17, R4 ;  /* 0x0000000411117221 */ /* 0x000fe20000000000 */
[----:B------:R-:W-:-:S05]  /*08e0*/  @!P2 FMUL R5, R5, 0.5 ;  /* 0x3f0000000505a820 */ /* 0x000fca0000400000 */
[----:B------:R-:W4:Y:S01]  /*08f0*/  MUFU.EX2 R0, R11 ;  /* 0x0000000b00007308 */ /* 0x000f220000000800 */
[----:B------:R-:W-:Y:S01]  /*0900*/  FADD R17, R17, R6 ;  /* 0x0000000611117221 */ /* 0x000fe20000000000 */
[----:B--2---:R-:W-:Y:S01]  /*0910*/  @!P0 FMUL R8, R8, R8 ;  /* 0x0000000808088220 */ /* 0x004fe20000400000 */
[----:B------:R-:W-:-:S05]  /*0920*/  @!P1 FMUL R7, R7, 0.5 ;  /* 0x3f00000007079820 */ /* 0x000fca0000400000 */
[----:B------:R-:W2:Y:S01]  /*0930*/  MUFU.EX2 R4, R9 ;  /* 0x0000000900047308 */ /* 0x000ea20000000800 */
[----:B------:R-:W-:Y:S01]  /*0940*/  FADD R17, R17, R8 ;  /* 0x0000000811117221 */ /* 0x000fe20000000000 */
[----:B---3--:R-:W-:Y:S01]  /*0950*/  @!P6 FMUL R10, R10, R10 ;  /* 0x0000000a0a0ae220 */ /* 0x008fe20000400000 */
[----:B-1----:R-:W-:-:S05]  /*0960*/  @!P5 FMUL R12, R12, R12 ;  /* 0x0000000c0c0cd220 */ /* 0x002fca0000400000 */
[----:B------:R-:W1:Y:S01]  /*0970*/  MUFU.EX2 R6, R5 ;  /* 0x0000000500067308 */ /* 0x000e620000000800 */
[----:B------:R-:W-:Y:S01]  /*0980*/  FADD R17, R17, R10 ;  /* 0x0000000a11117221 */ /* 0x000fe20000000000 */
[----:B----4-:R-:W-:-:S06]  /*0990*/  @!P4 FMUL R0, R0, R0 ;  /* 0x000000000000c220 */ /* 0x010fcc0000400000 */
[----:B------:R-:W3:Y:S01]  /*09a0*/  MUFU.EX2 R8, R7 ;  /* 0x0000000700087308 */ /* 0x000ee20000000800 */
[----:B------:R-:W-:Y:S01]  /*09b0*/  FADD R17, R17, R12 ;  /* 0x0000000c11117221 */ /* 0x000fe20000000000 */
[----:B--2---:R-:W-:-:S03]  /*09c0*/  @!P3 FMUL R4, R4, R4 ;  /* 0x000000040404b220 */ /* 0x004fc60000400000 */
[----:B------:R-:W-:Y:S01]  /*09d0*/  FADD R17, R17, R0 ;  /* 0x0000000011117221 */ /* 0x000fe20000000000 */
[----:B-1----:R-:W-:-:S03]  /*09e0*/  @!P2 FMUL R6, R6, R6 ;  /* 0x000000060606a220 */ /* 0x002fc60000400000 */
[----:B------:R-:W-:-:S04]  /*09f0*/  FADD R17, R17, R4 ;  /* 0x0000000411117221 */ /* 0x000fc80000000000 */
[----:B------:R-:W-:Y:S01]  /*0a00*/  FADD R17, R17, R6 ;  /* 0x0000000611117221 */ /* 0x000fe20000000000 */
[----:B---3--:R-:W-:-:S04]  /*0a10*/  @!P1 FMUL R8, R8, R8 ;  /* 0x0000000808089220 */ /* 0x008fc80000400000 */
[----:B------:R-:W-:-:S05]  /*0a20*/  FADD R17, R17, R8 ;  /* 0x0000000811117221 */ /* 0x000fca0000000000 */
[----:B------:R-:W-:Y:S01]  /*0a30*/  STG.E desc[UR4][R2.64], R17 ;  /* 0x0000001102007986 */ /* 0x000fe2000c101904 */
[----:B------:R-:W-:Y:S05]  /*0a40*/  EXIT ;  /* 0x000000000000794d */ /* 0x000fea0003800000 */
.L_x_14:
        /* <DEDUP_REMOVED lines=11> */
.L_x_18:


//--------------------- .text.default_function_kernel --------------------------
	.section	.text.default_function_kernel,"ax",@progbits
	.align	128
        .global         default_function_kernel
        .type           default_function_kernel,@function
        .size           default_function_kernel,(.L_x_19 - default_function_kernel)
        .other          default_function_kernel,@"STO_CUDA_ENTRY STV_DEFAULT"
default_function_kernel:
.text.default_function_kernel:
[----:B------:R-:W-:Y:S01]  /*0000*/  LDC R1, c[0x0][0x37c] ;  /* 0x0000df00ff017b82 */ /* 0x000fe20000000800 */
[----:B------:R-:W0:Y:S07]  /*0010*/  S2R R6, SR_CTAID.X ;  /* 0x0000000000067919 */ /* 0x000e2e0000002500 */
[----:B------:R-:W1:Y:S01]  /*0020*/  LDC.64 R2, c[0x0][0x380] ;  /* 0x0000e000ff027b82 */ /* 0x000e620000000a00 */
[----:B------:R-:W2:Y:S01]  /*0030*/  LDCU.64 UR4, c[0x0][0x358] ;  /* 0x00006b00ff0477ac */ /* 0x000ea20008000a00 */
[----:B------:R-:W3:Y:S01]  /*0040*/  S2R R7, SR_TID.X ;  /* 0x0000000000077919 */ /* 0x000ee20000002100 */
[----:B0-----:R-:W-:-:S05]  /*0050*/  IMAD.SHL.U32 R0, R6, 0x20, RZ ;  /* 0x0000002006007824 */ /* 0x001fca00078e00ff */
[----:B---3--:R-:W-:-:S04]  /*0060*/  LOP3.LUT R5, R0, R7, RZ, 0xfc, !PT ;  /* 0x0000000700057212 */ /* 0x008fc800078efcff */
[C---:B------:R-:W-:Y:S01]  /*0070*/  ISETP.GT.U32.AND P0, PT, R5.reuse, 0x142, PT ;  /* 0x000001420500780c */ /* 0x040fe20003f04070 */
[----:B-1----:R-:W-:-:S12]  /*0080*/  IMAD.WIDE.U32 R2, R5, 0x4, R2 ;  /* 0x0000000405027825 */ /* 0x002fd800078e0002 */
[----:B------:R-:W-:-:S05]  /*0090*/  @!P0 IMAD.MOV.U32 R5, RZ, RZ, -0x800003 ;  /* 0xff7ffffdff058424 */ /* 0x000fca00078e00ff */
[----:B--2---:R0:W-:Y:S01]  /*00a0*/  @!P0 STG.E desc[UR4][R2.64], R5 ;  /* 0x0000000502008986 */ /* 0x0041e2000c101904 */
[----:B------:R-:W-:Y:S05]  /*00b0*/  @P0 EXIT ;  /* 0x000000000000094d */ /* 0x000fea0003800000 */
[----:B0-----:R-:W0:Y:S01]  /*00c0*/  LDC.64 R4, c[0x0][0x388] ;  /* 0x0000e200ff047b82 */ /* 0x001e220000000a00 */
[----:B------:R-:W-:Y:S01]  /*00d0*/  IMAD R7, R6, 0x20, R7 ;  /* 0x0000002006077824 */ /* 0x000fe200078e0207 */
[----:B------:R-:W2:Y:S03]  /*00e0*/  LDG.E R22, desc[UR4][R2.64] ;  /* 0x0000000402167981 */ /* 0x000ea6000c1e1900 */
[----:B------:R-:W-:-:S04]  /*00f0*/  IMAD R7, R7, 0x12, RZ ;  /* 0x0000001207077824 */ /* 0x000fc800078e02ff */
[----:B0-----:R-:W-:-:S05]  /*0100*/  IMAD.WIDE.U32 R4, R7, 0x4, R4 ;  /* 0x0000000407047825 */ /* 0x001fca00078e0004 */
[----:B------:R-:W2:Y:S04]  /*0110*/  LDG.E.CONSTANT R0, desc[UR4][R4.64] ;  /* 0x0000000404007981 */ /* 0x000ea8000c1e9900 */
[----:B------:R-:W2:Y:S04]  /*0120*/  LDG.E.CONSTANT R7, desc[UR4][R4.64+0x4] ;  /* 0x0000040404077981 */ /* 0x000ea8000c1e9900 */
[----:B------:R-:W3:Y:S04]  /*0130*/  LDG.E.CONSTANT R9, desc[UR4][R4.64+0x8] ;  /* 0x0000080404097981 */ /* 0x000ee8000c1e9900 */
[----:B------:R-:W3:Y:S04]  /*0140*/  LDG.E.CONSTANT R6, desc[UR4][R4.64+0xc] ;  /* 0x00000c0404067981 */ /* 0x000ee8000c1e9900 */
[----:B------:R-:W4:Y:S04]  /*0150*/  LDG.E.CONSTANT R11, desc[UR4][R4.64+0x10] ;  /* 0x00001004040b7981 */ /* 0x000f28000c1e9900 */
[----:B------:R-:W4:Y:S04]  /*0160*/  LDG.E.CONSTANT R8, desc[UR4][R4.64+0x14] ;  /* 0x0000140404087981 */ /* 0x000f28000c1e9900 */
[----:B------:R-:W5:Y:S04]  /*0170*/  LDG.E.CONSTANT R13, desc[UR4][R4.64+0x18] ;  /* 0x00001804040d7981 */ /* 0x000f68000c1e9900 */
        /* <DEDUP_REMOVED lines=10> */
[----:B------:R-:W5:Y:S01]  /*0220*/  LDG.E.CONSTANT R20, desc[UR4][R4.64+0x44] ;  /* 0x0000440404147981 */ /* 0x000f62000c1e9900 */
[----:B--2---:R-:W-:-:S04]  /*0230*/  FMNMX3 R0, R22, R0, R7, !PT ;  /* 0x0000000016007276 */ /* 0x004fc80007800007 */
[----:B---3--:R-:W-:-:S04]  /*0240*/  FMNMX3 R0, R0, R9, R6, !PT ;  /* 0x0000000900007276 */ /* 0x008fc80007800006 */
[----:B----4-:R-:W-:-:S04]  /*0250*/  FMNMX3 R0, R0, R11, R8, !PT ;  /* 0x0000000b00007276 */ /* 0x010fc80007800008 */
[----:B-----5:R-:W-:-:S04]  /*0260*/  FMNMX3 R0, R0, R13, R10, !PT ;  /* 0x0000000d00007276 */ /* 0x020fc8000780000a */
[----:B------:R-:W-:-:S04]  /*0270*/  FMNMX3 R0, R0, R15, R12, !PT ;  /* 0x0000000f00007276 */ /* 0x000fc8000780000c */
[----:B------:R-:W-:-:S04]  /*0280*/  FMNMX3 R0, R0, R17, R14, !PT ;  /* 0x0000001100007276 */ /* 0x000fc8000780000e */
[----:B------:R-:W-:-:S04]  /*0290*/  FMNMX3 R0, R0, R19, R16, !PT ;  /* 0x0000001300007276 */ /* 0x000fc80007800010 */
[----:B------:R-:W-:-:S04]  /*02a0*/  FMNMX3 R0, R0, R21, R18, !PT ;  /* 0x0000001500007276 */ /* 0x000fc80007800012 */
[----:B------:R-:W-:-:S05]  /*02b0*/  FMNMX3 R23, R0, R23, R20, !PT ;  /* 0x0000001700177276 */ /* 0x000fca0007800014 */
[----:B------:R-:W-:Y:S01]  /*02c0*/  STG.E desc[UR4][R2.64], R23 ;  /* 0x0000001702007986 */ /* 0x000fe2000c101904 */
[----:B------:R-:W-:Y:S05]  /*02d0*/  EXIT ;  /* 0x000000000000794d */ /* 0x000fea0003800000 */
.L_x_15:
        /* <DEDUP_REMOVED lines=10> */
.L_x_19:


//--------------------- .nv.shared.reserved.0     --------------------------
	.section	.nv.shared.reserved.0,"aw",@nobits
	.weak		__nv_reservedSMEM_offset_0_alias
	.size		__nv_reservedSMEM_offset_0_alias, 0, 64
	.other		__nv_reservedSMEM_offset_0_alias,@"STO_CUDA_RESERVED_SHARED STV_DEFAULT"
__nv_reservedSMEM_offset_0_alias:
	.zero		0
	.zero		64


//--------------------- .nv.constant0.default_function_kernel_2 --------------------------
	.section	.nv.constant0.default_function_kernel_2,"a",@progbits
	.sectionflags	@""
	.align	4
.nv.constant0.default_function_kernel_2:
	.zero		928


//--------------------- .nv.constant0.default_function_kernel_1 --------------------------
	.section	.nv.constant0.default_function_kernel_1,"a",@progbits
	.sectionflags	@""
	.align	4
.nv.constant0.default_function_kernel_1:
	.zero		920


//--------------------- .nv.constant0.default_function_kernel --------------------------
	.section	.nv.constant0.default_function_kernel,"a",@progbits
	.sectionflags	@""
	.align	4
.nv.constant0.default_function_kernel:
	.zero		912


//--------------------- SYMBOLS --------------------------

	.type		.nv.reservedSmem.offset0,@object
	.size		.nv.reservedSmem.offset0,0x4
